// auto-generated by cutlass_sweep.sparse_gemm — config: {"arch": "sm_90", "cluster_m": 1, "cluster_n": 1, "dtype": "e4m3", "tile_k": 64, "tile_m": 128, "tile_n": 128}
#include "cutlass/cutlass.h"
#include "cutlass/gemm/collective/collective_builder.hpp"
#include "cutlass/gemm/device/gemm_universal_adapter.h"
#include "cutlass/gemm/kernel/gemm_universal.hpp"
#include "cutlass/epilogue/collective/collective_builder.hpp"

using Elem = cutlass::float_e4m3_t;
using Acc  = float;
using TileShape    = cute::Shape<cute::_128, cute::_128, cute::_64>;
using ClusterShape = cute::Shape<cute::_1, cute::_1, cute::_1>;

using CollectiveEpilogue = typename cutlass::epilogue::collective::CollectiveBuilder<
    cutlass::arch::Sm90, cutlass::arch::OpClassSparseTensorOp,
    TileShape, ClusterShape,
    cutlass::epilogue::collective::EpilogueTileAuto,
    Acc, Acc,
    Acc, cutlass::layout::ColumnMajor, 128 / cutlass::sizeof_bits<Acc>::value,
    Acc, cutlass::layout::ColumnMajor, 128 / cutlass::sizeof_bits<Acc>::value,
    cutlass::epilogue::collective::EpilogueScheduleAuto
  >::CollectiveOp;

using CollectiveMainloop = typename cutlass::gemm::collective::CollectiveBuilder<
    cutlass::arch::Sm90, cutlass::arch::OpClassSparseTensorOp,
    Elem, cutlass::layout::RowMajor, 128 / cutlass::sizeof_bits<Elem>::value,
    Elem, cutlass::layout::ColumnMajor, 128 / cutlass::sizeof_bits<Elem>::value,
    Acc,
    TileShape, ClusterShape,
    cutlass::gemm::collective::StageCountAutoCarveout<static_cast<int>(sizeof(typename CollectiveEpilogue::SharedStorage))>,
    cutlass::gemm::collective::KernelScheduleAuto
  >::CollectiveOp;

using GemmKernel = cutlass::gemm::kernel::GemmUniversal<
    cute::Shape<int,int,int,int>,
    CollectiveMainloop,
    CollectiveEpilogue
>;
using Gemm = cutlass::gemm::device::GemmUniversalAdapter<GemmKernel>;

auto* _anchor = &cutlass::device_kernel<GemmKernel>;


// ===== COMPILED SASS (sm_90a) =====

	.target	sm_90a

	.elftype	@"ET_EXEC"


//--------------------- .note.nv.tkinfo           --------------------------
	.section	.note.nv.tkinfo,"",@"SHT_NOTE"
	.sectionflags	@"SHF_NOTE_NV_TKINFO"
	.tkinfo
        /*0018*/ 	.word	0x00000002
        /*0030*/ 	.string	""
        /*0030*/ 	.string	"ptxas"
        /*0030*/ 	.string	"Cuda compilation tools, release 13.0, V13.0.88"
        /*0030*/ 	.string	"Build cuda_13.0.r13.0/compiler.36424714_0"
        /*0030*/ 	.string	"-arch sm_90a -m 64 "



//--------------------- .note.nv.cuinfo           --------------------------
	.section	.note.nv.cuinfo,"",@"SHT_NOTE"
	.sectionflags	@"SHF_NOTE_NV_CUINFO"
        /*0018*/ 	.short	0x0002
        /*001a*/ 	.short	0x005a
        /*001c*/ 	.short	0x0082
	.zero		2


//--------------------- .nv.info                  --------------------------
	.section	.nv.info,"",@"SHT_CUDA_INFO"
	.align	4


	//----- nvinfo : EIATTR_REGCOUNT
	.align		4
        /*0000*/ 	.byte	0x04, 0x2f
        /*0002*/ 	.short	(.L_12 - .L_11)
	.align		4
.L_11:
        /*0004*/ 	.word	index@(_ZN7cutlass13device_kernelINS_4gemm6kernel13GemmUniversalIN4cute5tupleIJiiiiEEENS1_10collective13CollectiveMmaINS1_43MainloopSm90TmaGmmaWarpSpecializedSparseFP8ILi17ENS5_IJNS4_1CILi1EEESB_SB_EEENS1_35KernelTmaWarpSpecializedCooperativeEEENS5_IJNSA_ILi128EEESF_NSA_ILi64EEEEEENS_12float_e4m3_tENS5_IJNS4_6LayoutINS5_IJiNS5_IJNSA_ILi2EEEiEEEiEEENS5_IJlNS5_IJSB_SK_EEElEEEEENSJ_INS5_IJNS5_IJSG_iEEESQ_iEEENS5_IJNS5_IJSG_NSA_ILi4096EEEEEENS5_IJSB_lEEElEEEEEEEESI_NS5_IJlSB_lEEENS4_8TiledMMAINS4_8MMA_AtomIJNS4_4SM904GMMA6SPARSE32GMMA_64x128x64_F32E4M3E4M3_SS_TNILNS12_7ScaleInE1ELS15_1ELNS12_9SparseSelE0EEEEEENSJ_INS5_IJSK_SB_SB_EEENS5_IJSB_NSA_ILi0EEES1A_EEEEENS5_IJNS4_10UnderscoreES1D_S1D_EEEEENS4_13SM90_TMA_LOADENS4_14ComposedLayoutINS4_7SwizzleILi1ELi4ELi3EEENS4_25smem_sparse_ptr_flag_bitsILi2ELi8EEENSJ_INS5_IJNS5_IJSB_NSA_ILi8EEEEEENS5_IJSK_NSA_ILi32EEEEEEEEENS5_IJNS5_IJS1A_SG_EEESN_EEEEEEEvNS4_8identityES1G_NS1H_INS1I_ILi2ELi4ELi3EEENS4_18smem_ptr_flag_bitsILi8EEENSJ_INS5_IJS1M_SG_EEENS5_IJSG_SB_EEEEEEEvS1V_EENS_8epilogue10collective6detail29Sm90TmaWarpSpecializedAdapterINS25_15DefaultEpilogueIfNS5_IJSB_llEEES29_NS24_6thread17LinearCombinationIfLi1EffLNS2A_9ScaleType4KindE0ELNS_15FloatRoundStyleE2EfEENS1_15EpilogueDefaultEEEEEvvEEEEvNT_6ParamsE)
        /*0008*/ 	.word	0x000000a8


	//----- nvinfo : EIATTR_FRAME_SIZE
	.align		4
.L_12:
        /*000c*/ 	.byte	0x04, 0x11
        /*000e*/ 	.short	(.L_14 - .L_13)
	.align		4
.L_13:
        /*0010*/ 	.word	index@(_ZN7cutlass13device_kernelINS_4gemm6kernel13GemmUniversalIN4cute5tupleIJiiiiEEENS1_10collective13CollectiveMmaINS1_43MainloopSm90TmaGmmaWarpSpecializedSparseFP8ILi17ENS5_IJNS4_1CILi1EEESB_SB_EEENS1_35KernelTmaWarpSpecializedCooperativeEEENS5_IJNSA_ILi128EEESF_NSA_ILi64EEEEEENS_12float_e4m3_tENS5_IJNS4_6LayoutINS5_IJiNS5_IJNSA_ILi2EEEiEEEiEEENS5_IJlNS5_IJSB_SK_EEElEEEEENSJ_INS5_IJNS5_IJSG_iEEESQ_iEEENS5_IJNS5_IJSG_NSA_ILi4096EEEEEENS5_IJSB_lEEElEEEEEEEESI_NS5_IJlSB_lEEENS4_8TiledMMAINS4_8MMA_AtomIJNS4_4SM904GMMA6SPARSE32GMMA_64x128x64_F32E4M3E4M3_SS_TNILNS12_7ScaleInE1ELS15_1ELNS12_9SparseSelE0EEEEEENSJ_INS5_IJSK_SB_SB_EEENS5_IJSB_NSA_ILi0EEES1A_EEEEENS5_IJNS4_10UnderscoreES1D_S1D_EEEEENS4_13SM90_TMA_LOADENS4_14ComposedLayoutINS4_7SwizzleILi1ELi4ELi3EEENS4_25smem_sparse_ptr_flag_bitsILi2ELi8EEENSJ_INS5_IJNS5_IJSB_NSA_ILi8EEEEEENS5_IJSK_NSA_ILi32EEEEEEEEENS5_IJNS5_IJS1A_SG_EEESN_EEEEEEEvNS4_8identityES1G_NS1H_INS1I_ILi2ELi4ELi3EEENS4_18smem_ptr_flag_bitsILi8EEENSJ_INS5_IJS1M_SG_EEENS5_IJSG_SB_EEEEEEEvS1V_EENS_8epilogue10collective6detail29Sm90TmaWarpSpecializedAdapterINS25_15DefaultEpilogueIfNS5_IJSB_llEEES29_NS24_6thread17LinearCombinationIfLi1EffLNS2A_9ScaleType4KindE0ELNS_15FloatRoundStyleE2EfEENS1_15EpilogueDefaultEEEEEvvEEEEvNT_6ParamsE)
        /*0014*/ 	.word	0x00000000


	//----- nvinfo : EIATTR_MIN_STACK_SIZE
	.align		4
.L_14:
        /*0018*/ 	.byte	0x04, 0x12
        /*001a*/ 	.short	(.L_16 - .L_15)
	.align		4
.L_15:
        /*001c*/ 	.word	index@(_ZN7cutlass13device_kernelINS_4gemm6kernel13GemmUniversalIN4cute5tupleIJiiiiEEENS1_10collective13CollectiveMmaINS1_43MainloopSm90TmaGmmaWarpSpecializedSparseFP8ILi17ENS5_IJNS4_1CILi1EEESB_SB_EEENS1_35KernelTmaWarpSpecializedCooperativeEEENS5_IJNSA_ILi128EEESF_NSA_ILi64EEEEEENS_12float_e4m3_tENS5_IJNS4_6LayoutINS5_IJiNS5_IJNSA_ILi2EEEiEEEiEEENS5_IJlNS5_IJSB_SK_EEElEEEEENSJ_INS5_IJNS5_IJSG_iEEESQ_iEEENS5_IJNS5_IJSG_NSA_ILi4096EEEEEENS5_IJSB_lEEElEEEEEEEESI_NS5_IJlSB_lEEENS4_8TiledMMAINS4_8MMA_AtomIJNS4_4SM904GMMA6SPARSE32GMMA_64x128x64_F32E4M3E4M3_SS_TNILNS12_7ScaleInE1ELS15_1ELNS12_9SparseSelE0EEEEEENSJ_INS5_IJSK_SB_SB_EEENS5_IJSB_NSA_ILi0EEES1A_EEEEENS5_IJNS4_10UnderscoreES1D_S1D_EEEEENS4_13SM90_TMA_LOADENS4_14ComposedLayoutINS4_7SwizzleILi1ELi4ELi3EEENS4_25smem_sparse_ptr_flag_bitsILi2ELi8EEENSJ_INS5_IJNS5_IJSB_NSA_ILi8EEEEEENS5_IJSK_NSA_ILi32EEEEEEEEENS5_IJNS5_IJS1A_SG_EEESN_EEEEEEEvNS4_8identityES1G_NS1H_INS1I_ILi2ELi4ELi3EEENS4_18smem_ptr_flag_bitsILi8EEENSJ_INS5_IJS1M_SG_EEENS5_IJSG_SB_EEEEEEEvS1V_EENS_8epilogue10collective6detail29Sm90TmaWarpSpecializedAdapterINS25_15DefaultEpilogueIfNS5_IJSB_llEEES29_NS24_6thread17LinearCombinationIfLi1EffLNS2A_9ScaleType4KindE0ELNS_15FloatRoundStyleE2EfEENS1_15EpilogueDefaultEEEEEvvEEEEvNT_6ParamsE)
        /*0020*/ 	.word	0x00000000
.L_16:


//--------------------- .nv.compat                --------------------------
	.section	.nv.compat,"",@"SHT_CUDA_COMPAT_INFO"
	.align	4
        /*0000*/ 	.byte	0x02, 0x09, 0x01, 0x00, 0x02, 0x02, 0x04, 0x00, 0x02, 0x05, 0x05, 0x00, 0x03, 0x07, 0x01, 0x01
        /*0010*/ 	.byte	0x02, 0x03, 0x01, 0x00, 0x02, 0x06, 0x01, 0x00, 0x04, 0x0b, 0x08, 0x00, 0x00, 0x00, 0x00, 0x00
        /*0020*/ 	.byte	0x00, 0x00, 0x00, 0x00


//--------------------- .nv.info._ZN7cutlass13device_kernelINS_4gemm6kernel13GemmUniversalIN4cute5tupleIJiiiiEEENS1_10collective13CollectiveMmaINS1_43MainloopSm90TmaGmmaWarpSpecializedSparseFP8ILi17ENS5_IJNS4_1CILi1EEESB_SB_EEENS1_35KernelTmaWarpSpecializedCooperativeEEENS5_IJNSA_ILi128EEESF_NSA_ILi64EEEEEENS_12float_e4m3_tENS5_IJNS4_6LayoutINS5_IJiNS5_IJNSA_ILi2EEEiEEEiEEENS5_IJlNS5_IJSB_SK_EEElEEEEENSJ_INS5_IJNS5_IJSG_iEEESQ_iEEENS5_IJNS5_IJSG_NSA_ILi4096EEEEEENS5_IJSB_lEEElEEEEEEEESI_NS5_IJlSB_lEEENS4_8TiledMMAINS4_8MMA_AtomIJNS4_4SM904GMMA6SPARSE32GMMA_64x128x64_F32E4M3E4M3_SS_TNILNS12_7ScaleInE1ELS15_1ELNS12_9SparseSelE0EEEEEENSJ_INS5_IJSK_SB_SB_EEENS5_IJSB_NSA_ILi0EEES1A_EEEEENS5_IJNS4_10UnderscoreES1D_S1D_EEEEENS4_13SM90_TMA_LOADENS4_14ComposedLayoutINS4_7SwizzleILi1ELi4ELi3EEENS4_25smem_sparse_ptr_flag_bitsILi2ELi8EEENSJ_INS5_IJNS5_IJSB_NSA_ILi8EEEEEENS5_IJSK_NSA_ILi32EEEEEEEEENS5_IJNS5_IJS1A_SG_EEESN_EEEEEEEvNS4_8identityES1G_NS1H_INS1I_ILi2ELi4ELi3EEENS4_18smem_ptr_flag_bitsILi8EEENSJ_INS5_IJS1M_SG_EEENS5_IJSG_SB_EEEEEEEvS1V_EENS_8epilogue10collective6detail29Sm90TmaWarpSpecializedAdapterINS25_15DefaultEpilogueIfNS5_IJSB_llEEES29_NS24_6thread17LinearCombinationIfLi1EffLNS2A_9ScaleType4KindE0ELNS_15FloatRoundStyleE2EfEENS1_15EpilogueDefaultEEEEEvvEEEEvNT_6ParamsE --------------------------
	.section	.nv.info._ZN7cutlass13device_kernelINS_4gemm6kernel13GemmUniversalIN4cute5tupleIJiiiiEEENS1_10collective13CollectiveMmaINS1_43MainloopSm90TmaGmmaWarpSpecializedSparseFP8ILi17ENS5_IJNS4_1CILi1EEESB_SB_EEENS1_35KernelTmaWarpSpecializedCooperativeEEENS5_IJNSA_ILi128EEESF_NSA_ILi64EEEEEENS_12float_e4m3_tENS5_IJNS4_6LayoutINS5_IJiNS5_IJNSA_ILi2EEEiEEEiEEENS5_IJlNS5_IJSB_SK_EEElEEEEENSJ_INS5_IJNS5_IJSG_iEEESQ_iEEENS5_IJNS5_IJSG_NSA_ILi4096EEEEEENS5_IJSB_lEEElEEEEEEEESI_NS5_IJlSB_lEEENS4_8TiledMMAINS4_8MMA_AtomIJNS4_4SM904GMMA6SPARSE32GMMA_64x128x64_F32E4M3E4M3_SS_TNILNS12_7ScaleInE1ELS15_1ELNS12_9SparseSelE0EEEEEENSJ_INS5_IJSK_SB_SB_EEENS5_IJSB_NSA_ILi0EEES1A_EEEEENS5_IJNS4_10UnderscoreES1D_S1D_EEEEENS4_13SM90_TMA_LOADENS4_14ComposedLayoutINS4_7SwizzleILi1ELi4ELi3EEENS4_25smem_sparse_ptr_flag_bitsILi2ELi8EEENSJ_INS5_IJNS5_IJSB_NSA_ILi8EEEEEENS5_IJSK_NSA_ILi32EEEEEEEEENS5_IJNS5_IJS1A_SG_EEESN_EEEEEEEvNS4_8identityES1G_NS1H_INS1I_ILi2ELi4ELi3EEENS4_18smem_ptr_flag_bitsILi8EEENSJ_INS5_IJS1M_SG_EEENS5_IJSG_SB_EEEEEEEvS1V_EENS_8epilogue10collective6detail29Sm90TmaWarpSpecializedAdapterINS25_15DefaultEpilogueIfNS5_IJSB_llEEES29_NS24_6thread17LinearCombinationIfLi1EffLNS2A_9ScaleType4KindE0ELNS_15FloatRoundStyleE2EfEENS1_15EpilogueDefaultEEEEEvvEEEEvNT_6ParamsE,"",@"SHT_CUDA_INFO"
	.sectionflags	@""
	.align	4


	//----- nvinfo : EIATTR_CUDA_API_VERSION
	.align		4
        /*0000*/ 	.byte	0x04, 0x37
        /*0002*/ 	.short	(.L_18 - .L_17)
.L_17:
        /*0004*/ 	.word	0x00000082


	//----- nvinfo : EIATTR_KPARAM_INFO
	.align		4
.L_18:
        /*0008*/ 	.byte	0x04, 0x17
        /*000a*/ 	.short	(.L_20 - .L_19)
.L_19:
        /*000c*/ 	.word	0x00000000
        /*0010*/ 	.short	0x0000
        /*0012*/ 	.short	0x0070
        /*0014*/ 	.byte	0x00, 0xf0, 0x01, 0x14


	//----- nvinfo : EIATTR_SPARSE_MMA_MASK
	.align		4
.L_20:
        /*0018*/ 	.byte	0x03, 0x50
        /*001a*/ 	.short	0x0001


	//----- nvinfo : EIATTR_MAXREG_COUNT
	.align		4
        /*001c*/ 	.byte	0x03, 0x1b
        /*001e*/ 	.short	0x00a8


	//----- nvinfo : EIATTR_NUM_BARRIERS
	.align		4
        /*0020*/ 	.byte	0x02, 0x4c
        /*0022*/ 	.byte	0x01
	.zero		1


	//----- nvinfo : EIATTR_MERCURY_ISA_VERSION
	.align		4
        /*0024*/ 	.byte	0x03, 0x5f
        /*0026*/ 	.short	0x0101


	//----- nvinfo : EIATTR_INT_WARP_WIDE_INSTR_OFFSETS
	.align		4
        /*0028*/ 	.byte	0x04, 0x31
        /*002a*/ 	.short	(.L_22 - .L_21)


	//   ....[0]....
.L_21:
        /*002c*/ 	.word	0x000005d0


	//   ....[1]....
        /*0030*/ 	.word	0x000005e0


	//   ....[2]....
        /*0034*/ 	.word	0x000006d0


	//----- nvinfo : EIATTR_COOP_GROUP_MASK_REGIDS
	.align		4
.L_22:
        /*0038*/ 	.byte	0x04, 0x29
        /*003a*/ 	.short	(.L_24 - .L_23)


	//   ....[0]....
.L_23:
        /*003c*/ 	.word	0xffffffff


	//   ....[1]....
        /*0040*/ 	.word	0xffffffff


	//   ....[2]....
        /*0044*/ 	.word	0xffffffff


	//   ....[3]....
        /*0048*/ 	.word	0xffffffff


	//   ....[4]....
        /*004c*/ 	.word	0xffffffff


	//----- nvinfo : EIATTR_COOP_GROUP_INSTR_OFFSETS
	.align		4
.L_24:
        /*0050*/ 	.byte	0x04, 0x28
        /*0052*/ 	.short	(.L_26 - .L_25)


	//   ....[0]....
.L_25:
        /*0054*/ 	.word	0x00000060


	//   ....[1]....
        /*0058*/ 	.word	0x00000070


	//   ....[2]....
        /*005c*/ 	.word	0x00000160


	//   ....[3]....
        /*0060*/ 	.word	0x000004c0


	//   ....[4]....
        /*0064*/ 	.word	0x000011d0


	//----- nvinfo : EIATTR_REG_RECONFIG
	.align		4
.L_26:
        /*0068*/ 	.byte	0x01, 0x54
	.zero		2


	//----- nvinfo : EIATTR_MBARRIER_INSTR_OFFSETS
	.align		4
        /*006c*/ 	.byte	0x04, 0x39
        /*006e*/ 	.short	(.L_28 - .L_27)


	//   ....[0]....
.L_27:
        /*0070*/ 	.word	0x00000280
        /*0074*/ 	.word	0x000000ff
        /*0078*/ 	.word	0x00000000
        /*007c*/ 	.short	0x0100
        /*007e*/ 	.byte	0x08
	.zero		1


	//   ....[1]....
        /*0080*/ 	.word	0x00000290
        /*0084*/ 	.word	0x000000ff
        /*0088*/ 	.word	0x00000088
        /*008c*/ 	.short	0x0100
        /*008e*/ 	.byte	0x08
	.zero		1


	//   ....[2]....
        /*0090*/ 	.word	0x000002a0
        /*0094*/ 	.word	0x000000ff
        /*0098*/ 	.word	0x00000008
        /*009c*/ 	.short	0x0100
        /*009e*/ 	.byte	0x08
	.zero		1


	//   ....[3]....
        /*00a0*/ 	.word	0x000002b0
        /*00a4*/ 	.word	0x000000ff
        /*00a8*/ 	.word	0x00000090
        /*00ac*/ 	.short	0x0100
        /*00ae*/ 	.byte	0x08
	.zero		1


	//   ....[4]....
        /*00b0*/ 	.word	0x000002c0
        /*00b4*/ 	.word	0x000000ff
        /*00b8*/ 	.word	0x00000010
        /*00bc*/ 	.short	0x0100
        /*00be*/ 	.byte	0x08
	.zero		1


	//   ....[5]....
        /*00c0*/ 	.word	0x000002d0
        /*00c4*/ 	.word	0x000000ff
        /*00c8*/ 	.word	0x00000098
        /*00cc*/ 	.short	0x0100
        /*00ce*/ 	.byte	0x08
	.zero		1


	//   ....[6]....
        /*00d0*/ 	.word	0x000002e0
        /*00d4*/ 	.word	0x000000ff
        /*00d8*/ 	.word	0x00000018
        /*00dc*/ 	.short	0x0100
        /*00de*/ 	.byte	0x08
	.zero		1


	//   ....[7]....
        /*00e0*/ 	.word	0x000002f0
        /*00e4*/ 	.word	0x000000ff
        /*00e8*/ 	.word	0x000000a0
        /*00ec*/ 	.short	0x0100
        /*00ee*/ 	.byte	0x08
	.zero		1


	//   ....[8]....
        /*00f0*/ 	.word	0x00000300
        /*00f4*/ 	.word	0x000000ff
        /*00f8*/ 	.word	0x00000020
        /*00fc*/ 	.short	0x0100
        /*00fe*/ 	.byte	0x08
	.zero		1


	//   ....[9]....
        /*0100*/ 	.word	0x00000310
        /*0104*/ 	.word	0x000000ff
        /*0108*/ 	.word	0x000000a8
        /*010c*/ 	.short	0x0100
        /*010e*/ 	.byte	0x08
	.zero		1


	//   ....[10]....
        /*0110*/ 	.word	0x00000320
        /*0114*/ 	.word	0x000000ff
        /*0118*/ 	.word	0x00000028
        /*011c*/ 	.short	0x0100
        /*011e*/ 	.byte	0x08
	.zero		1


	//   ....[11]....
        /*0120*/ 	.word	0x00000330
        /*0124*/ 	.word	0x000000ff
        /*0128*/ 	.word	0x000000b0
        /*012c*/ 	.short	0x0100
        /*012e*/ 	.byte	0x08
	.zero		1


	//   ....[12]....
        /*0130*/ 	.word	0x00000340
        /*0134*/ 	.word	0x000000ff
        /*0138*/ 	.word	0x00000030
        /*013c*/ 	.short	0x0100
        /*013e*/ 	.byte	0x08
	.zero		1


	//   ....[13]....
        /*0140*/ 	.word	0x00000350
        /*0144*/ 	.word	0x000000ff
        /*0148*/ 	.word	0x000000b8
        /*014c*/ 	.short	0x0100
        /*014e*/ 	.byte	0x08
	.zero		1


	//   ....[14]....
        /*0150*/ 	.word	0x00000360
        /*0154*/ 	.word	0x000000ff
        /*0158*/ 	.word	0x00000038
        /*015c*/ 	.short	0x0100
        /*015e*/ 	.byte	0x08
	.zero		1


	//   ....[15]....
        /*0160*/ 	.word	0x00000370
        /*0164*/ 	.word	0x000000ff
        /*0168*/ 	.word	0x000000c0
        /*016c*/ 	.short	0x0100
        /*016e*/ 	.byte	0x08
	.zero		1


	//   ....[16]....
        /*0170*/ 	.word	0x00000380
        /*0174*/ 	.word	0x000000ff
        /*0178*/ 	.word	0x00000040
        /*017c*/ 	.short	0x0100
        /*017e*/ 	.byte	0x08
	.zero		1


	//   ....[17]....
        /*0180*/ 	.word	0x00000390
        /*0184*/ 	.word	0x000000ff
        /*0188*/ 	.word	0x000000c8
        /*018c*/ 	.short	0x0100
        /*018e*/ 	.byte	0x08
	.zero		1


	//   ....[18]....
        /*0190*/ 	.word	0x000003a0
        /*0194*/ 	.word	0x000000ff
        /*0198*/ 	.word	0x00000048
        /*019c*/ 	.short	0x0100
        /*019e*/ 	.byte	0x08
	.zero		1


	//   ....[19]....
        /*01a0*/ 	.word	0x000003b0
        /*01a4*/ 	.word	0x000000ff
        /*01a8*/ 	.word	0x000000d0
        /*01ac*/ 	.short	0x0100
        /*01ae*/ 	.byte	0x08
	.zero		1


	//   ....[20]....
        /*01b0*/ 	.word	0x000003c0
        /*01b4*/ 	.word	0x000000ff
        /*01b8*/ 	.word	0x00000050
        /*01bc*/ 	.short	0x0100
        /*01be*/ 	.byte	0x08
	.zero		1


	//   ....[21]....
        /*01c0*/ 	.word	0x000003d0
        /*01c4*/ 	.word	0x000000ff
        /*01c8*/ 	.word	0x000000d8
        /*01cc*/ 	.short	0x0100
        /*01ce*/ 	.byte	0x08
	.zero		1


	//   ....[22]....
        /*01d0*/ 	.word	0x000003e0
        /*01d4*/ 	.word	0x000000ff
        /*01d8*/ 	.word	0x00000058
        /*01dc*/ 	.short	0x0100
        /*01de*/ 	.byte	0x08
	.zero		1


	//   ....[23]....
        /*01e0*/ 	.word	0x000003f0
        /*01e4*/ 	.word	0x000000ff
        /*01e8*/ 	.word	0x000000e0
        /*01ec*/ 	.short	0x0100
        /*01ee*/ 	.byte	0x08
	.zero		1


	//   ....[24]....
        /*01f0*/ 	.word	0x00000400
        /*01f4*/ 	.word	0x000000ff
        /*01f8*/ 	.word	0x00000060
        /*01fc*/ 	.short	0x0100
        /*01fe*/ 	.byte	0x08
	.zero		1


	//   ....[25]....
        /*0200*/ 	.word	0x00000410
        /*0204*/ 	.word	0x000000ff
        /*0208*/ 	.word	0x000000e8
        /*020c*/ 	.short	0x0100
        /*020e*/ 	.byte	0x08
	.zero		1


	//   ....[26]....
        /*0210*/ 	.word	0x00000420
        /*0214*/ 	.word	0x000000ff
        /*0218*/ 	.word	0x00000068
        /*021c*/ 	.short	0x0100
        /*021e*/ 	.byte	0x08
	.zero		1


	//   ....[27]....
        /*0220*/ 	.word	0x00000430
        /*0224*/ 	.word	0x000000ff
        /*0228*/ 	.word	0x000000f0
        /*022c*/ 	.short	0x0100
        /*022e*/ 	.byte	0x08
	.zero		1


	//   ....[28]....
        /*0230*/ 	.word	0x00000440
        /*0234*/ 	.word	0x000000ff
        /*0238*/ 	.word	0x00000070
        /*023c*/ 	.short	0x0100
        /*023e*/ 	.byte	0x08
	.zero		1


	//   ....[29]....
        /*0240*/ 	.word	0x00000450
        /*0244*/ 	.word	0x000000ff
        /*0248*/ 	.word	0x000000f8
        /*024c*/ 	.short	0x0100
        /*024e*/ 	.byte	0x08
	.zero		1


	//   ....[30]....
        /*0250*/ 	.word	0x00000460
        /*0254*/ 	.word	0x000000ff
        /*0258*/ 	.word	0x00000078
        /*025c*/ 	.short	0x0100
        /*025e*/ 	.byte	0x08
	.zero		1


	//   ....[31]....
        /*0260*/ 	.word	0x00000470
        /*0264*/ 	.word	0x000000ff
        /*0268*/ 	.word	0x00000100
        /*026c*/ 	.short	0x0100
        /*026e*/ 	.byte	0x08
	.zero		1


	//   ....[32]....
        /*0270*/ 	.word	0x00000480
        /*0274*/ 	.word	0x000000ff
        /*0278*/ 	.word	0x00000080
        /*027c*/ 	.short	0x0100
        /*027e*/ 	.byte	0x08
	.zero		1


	//   ....[33]....
        /*0280*/ 	.word	0x00000490
        /*0284*/ 	.word	0x000000ff
        /*0288*/ 	.word	0x00000108
        /*028c*/ 	.short	0x0100
        /*028e*/ 	.byte	0x08
	.zero		1


	//   ....[34]....
        /*0290*/ 	.word	0x00000730
        /*0294*/ 	.word	0x000000ff
        /*0298*/ 	.word	0x00000120
        /*029c*/ 	.short	0x0100
        /*029e*/ 	.byte	0x06
	.zero		1


	//   ....[35]....
        /*02a0*/ 	.word	0x00000780
        /*02a4*/ 	.word	0x000000ff
        /*02a8*/ 	.word	0x00000128
        /*02ac*/ 	.short	0x0100
        /*02ae*/ 	.byte	0x06
	.zero		1


	//   ....[36]....
        /*02b0*/ 	.word	0x00001930
        /*02b4*/ 	.word	0x000000ff
        /*02b8*/ 	.word	0x00000000
        /*02bc*/ 	.short	0x010a
        /*02be*/ 	.byte	0x0c
	.zero		1


	//   ....[37]....
        /*02c0*/ 	.word	0x00001a10
        /*02c4*/ 	.word	0x000000ff
        /*02c8*/ 	.word	0x00000000
        /*02cc*/ 	.short	0x010a
        /*02ce*/ 	.byte	0x0c
	.zero		1


	//   ....[38]....
        /*02d0*/ 	.word	0x00002000
        /*02d4*/ 	.word	0x000000ff
        /*02d8*/ 	.word	0x00000000
        /*02dc*/ 	.short	0x0101
        /*02de*/ 	.byte	0x07
	.zero		1


	//   ....[39]....
        /*02e0*/ 	.word	0x000082a0
        /*02e4*/ 	.word	0x0000000e
        /*02e8*/ 	.word	0x00000088
        /*02ec*/ 	.short	0x010a
        /*02ee*/ 	.byte	0x3f
	.zero		1


	//   ....[40]....
        /*02f0*/ 	.word	0x00008700
        /*02f4*/ 	.word	0x00000008
        /*02f8*/ 	.word	0x00000128
        /*02fc*/ 	.short	0x0101
        /*02fe*/ 	.byte	0x3f
	.zero		1


	//   ....[41]....
        /*0300*/ 	.word	0x00008e00
        /*0304*/ 	.word	0x00000006
        /*0308*/ 	.word	0x00000000
        /*030c*/ 	.short	0x010a
        /*030e*/ 	.byte	0x3f
	.zero		1


	//   ....[42]....
        /*0310*/ 	.word	0x00008e80
        /*0314*/ 	.word	0x00000007
        /*0318*/ 	.word	0x00000000
        /*031c*/ 	.short	0x010a
        /*031e*/ 	.byte	0x3f
	.zero		1


	//   ....[43]....
        /*0320*/ 	.word	0x00008f10
        /*0324*/ 	.word	0x00000006
        /*0328*/ 	.word	0x00000000
        /*032c*/ 	.short	0x010a
        /*032e*/ 	.byte	0x3f
	.zero		1


	//   ....[44]....
        /*0330*/ 	.word	0x00008fa0
        /*0334*/ 	.word	0x00000009
        /*0338*/ 	.word	0x00000000
        /*033c*/ 	.short	0x010a
        /*033e*/ 	.byte	0x3f
	.zero		1


	//   ....[45]....
        /*0340*/ 	.word	0x00009030
        /*0344*/ 	.word	0x00000006
        /*0348*/ 	.word	0x00000000
        /*034c*/ 	.short	0x010a
        /*034e*/ 	.byte	0x3f
	.zero		1


	//   ....[46]....
        /*0350*/ 	.word	0x000090c0
        /*0354*/ 	.word	0x00000009
        /*0358*/ 	.word	0x00000000
        /*035c*/ 	.short	0x010a
        /*035e*/ 	.byte	0x3f
	.zero		1


	//   ....[47]....
        /*0360*/ 	.word	0x00009150
        /*0364*/ 	.word	0x00000006
        /*0368*/ 	.word	0x00000000
        /*036c*/ 	.short	0x010a
        /*036e*/ 	.byte	0x3f
	.zero		1


	//   ....[48]....
        /*0370*/ 	.word	0x000091e0
        /*0374*/ 	.word	0x00000009
        /*0378*/ 	.word	0x00000000
        /*037c*/ 	.short	0x010a
        /*037e*/ 	.byte	0x3f
	.zero		1


	//   ....[49]....
        /*0380*/ 	.word	0x00009270
        /*0384*/ 	.word	0x00000006
        /*0388*/ 	.word	0x00000000
        /*038c*/ 	.short	0x010a
        /*038e*/ 	.byte	0x3f
	.zero		1


	//   ....[50]....
        /*0390*/ 	.word	0x00009300
        /*0394*/ 	.word	0x00000009
        /*0398*/ 	.word	0x00000000
        /*039c*/ 	.short	0x010a
        /*039e*/ 	.byte	0x3f
	.zero		1


	//   ....[51]....
        /*03a0*/ 	.word	0x00009390
        /*03a4*/ 	.word	0x00000006
        /*03a8*/ 	.word	0x00000000
        /*03ac*/ 	.short	0x010a
        /*03ae*/ 	.byte	0x3f
	.zero		1


	//   ....[52]....
        /*03b0*/ 	.word	0x00009420
        /*03b4*/ 	.word	0x00000009
        /*03b8*/ 	.word	0x00000000
        /*03bc*/ 	.short	0x010a
        /*03be*/ 	.byte	0x3f
	.zero		1


	//   ....[53]....
        /*03c0*/ 	.word	0x000094b0
        /*03c4*/ 	.word	0x00000006
        /*03c8*/ 	.word	0x00000000
        /*03cc*/ 	.short	0x010a
        /*03ce*/ 	.byte	0x3f
	.zero		1


	//   ....[54]....
        /*03d0*/ 	.word	0x00009540
        /*03d4*/ 	.word	0x00000009
        /*03d8*/ 	.word	0x00000000
        /*03dc*/ 	.short	0x010a
        /*03de*/ 	.byte	0x3f
	.zero		1


	//   ....[55]....
        /*03e0*/ 	.word	0x000095d0
        /*03e4*/ 	.word	0x0000000a
        /*03e8*/ 	.word	0x00000000
        /*03ec*/ 	.short	0x010a
        /*03ee*/ 	.byte	0x3f
	.zero		1


	//   ....[56]....
        /*03f0*/ 	.word	0x00009660
        /*03f4*/ 	.word	0x0000000b
        /*03f8*/ 	.word	0x00000000
        /*03fc*/ 	.short	0x010a
        /*03fe*/ 	.byte	0x3f
	.zero		1


	//   ....[57]....
        /*0400*/ 	.word	0x000096f0
        /*0404*/ 	.word	0x00000003
        /*0408*/ 	.word	0x00000000
        /*040c*/ 	.short	0x010a
        /*040e*/ 	.byte	0x3f
	.zero		1


	//   ....[58]....
        /*0410*/ 	.word	0x00009760
        /*0414*/ 	.word	0x0000000e
        /*0418*/ 	.word	0x00000000
        /*041c*/ 	.short	0x010a
        /*041e*/ 	.byte	0x3f
	.zero		1


	//   ....[59]....
        /*0420*/ 	.word	0x00009830
        /*0424*/ 	.word	0x0000000e
        /*0428*/ 	.word	0x00000088
        /*042c*/ 	.short	0x010a
        /*042e*/ 	.byte	0x3f
	.zero		1


	//   ....[60]....
        /*0430*/ 	.word	0x00009910
        /*0434*/ 	.word	0x00000006
        /*0438*/ 	.word	0x00000000
        /*043c*/ 	.short	0x010a
        /*043e*/ 	.byte	0x3f
	.zero		1


	//   ....[61]....
        /*0440*/ 	.word	0x00009960
        /*0444*/ 	.word	0x00000007
        /*0448*/ 	.word	0x00000000
        /*044c*/ 	.short	0x010a
        /*044e*/ 	.byte	0x3f
	.zero		1


	//   ....[62]....
        /*0450*/ 	.word	0x000099b0
        /*0454*/ 	.word	0x00000006
        /*0458*/ 	.word	0x00000000
        /*045c*/ 	.short	0x010a
        /*045e*/ 	.byte	0x3f
	.zero		1


	//   ....[63]....
        /*0460*/ 	.word	0x00009a00
        /*0464*/ 	.word	0x00000009
        /*0468*/ 	.word	0x00000000
        /*046c*/ 	.short	0x010a
        /*046e*/ 	.byte	0x3f
	.zero		1


	//   ....[64]....
        /*0470*/ 	.word	0x00009a50
        /*0474*/ 	.word	0x00000006
        /*0478*/ 	.word	0x00000000
        /*047c*/ 	.short	0x010a
        /*047e*/ 	.byte	0x3f
	.zero		1


	//   ....[65]....
        /*0480*/ 	.word	0x00009aa0
        /*0484*/ 	.word	0x00000009
        /*0488*/ 	.word	0x00000000
        /*048c*/ 	.short	0x010a
        /*048e*/ 	.byte	0x3f
	.zero		1


	//   ....[66]....
        /*0490*/ 	.word	0x00009af0
        /*0494*/ 	.word	0x00000006
        /*0498*/ 	.word	0x00000000
        /*049c*/ 	.short	0x010a
        /*049e*/ 	.byte	0x3f
	.zero		1


	//   ....[67]....
        /*04a0*/ 	.word	0x00009b40
        /*04a4*/ 	.word	0x00000009
        /*04a8*/ 	.word	0x00000000
        /*04ac*/ 	.short	0x010a
        /*04ae*/ 	.byte	0x3f
	.zero		1


	//   ....[68]....
        /*04b0*/ 	.word	0x00009b90
        /*04b4*/ 	.word	0x00000006
        /*04b8*/ 	.word	0x00000000
        /*04bc*/ 	.short	0x010a
        /*04be*/ 	.byte	0x3f
	.zero		1


	//   ....[69]....
        /*04c0*/ 	.word	0x00009be0
        /*04c4*/ 	.word	0x00000009
        /*04c8*/ 	.word	0x00000000
        /*04cc*/ 	.short	0x010a
        /*04ce*/ 	.byte	0x3f
	.zero		1


	//   ....[70]....
        /*04d0*/ 	.word	0x00009c30
        /*04d4*/ 	.word	0x00000006
        /*04d8*/ 	.word	0x00000000
        /*04dc*/ 	.short	0x010a
        /*04de*/ 	.byte	0x3f
	.zero		1


	//   ....[71]....
        /*04e0*/ 	.word	0x00009c80
        /*04e4*/ 	.word	0x00000009
        /*04e8*/ 	.word	0x00000000
        /*04ec*/ 	.short	0x010a
        /*04ee*/ 	.byte	0x3f
	.zero		1


	//   ....[72]....
        /*04f0*/ 	.word	0x00009cd0
        /*04f4*/ 	.word	0x00000006
        /*04f8*/ 	.word	0x00000000
        /*04fc*/ 	.short	0x010a
        /*04fe*/ 	.byte	0x3f
	.zero		1


	//   ....[73]....
        /*0500*/ 	.word	0x00009d20
        /*0504*/ 	.word	0x00000009
        /*0508*/ 	.word	0x00000000
        /*050c*/ 	.short	0x010a
        /*050e*/ 	.byte	0x3f
	.zero		1


	//   ....[74]....
        /*0510*/ 	.word	0x00009d70
        /*0514*/ 	.word	0x0000000a
        /*0518*/ 	.word	0x00000000
        /*051c*/ 	.short	0x010a
        /*051e*/ 	.byte	0x3f
	.zero		1


	//   ....[75]....
        /*0520*/ 	.word	0x00009dc0
        /*0524*/ 	.word	0x0000000b
        /*0528*/ 	.word	0x00000000
        /*052c*/ 	.short	0x010a
        /*052e*/ 	.byte	0x3f
	.zero		1


	//----- nvinfo : EIATTR_NUM_MBARRIERS
	.align		4
.L_28:
        /*0530*/ 	.byte	0x03, 0x38
        /*0532*/ 	.short	0x0024


	//----- nvinfo : EIATTR_EXIT_INSTR_OFFSETS
	.align		4
        /*0534*/ 	.byte	0x04, 0x1c
        /*0536*/ 	.short	(.L_30 - .L_29)


	//   ....[0]....
.L_29:
        /*0538*/ 	.word	0x000007d0


	//   ....[1]....
        /*053c*/ 	.word	0x000010a0


	//   ....[2]....
        /*0540*/ 	.word	0x00007900


	//   ....[3]....
        /*0544*/ 	.word	0x00007f30


	//   ....[4]....
        /*0548*/ 	.word	0x00009740


	//----- nvinfo : EIATTR_MAX_THREADS
	.align		4
.L_30:
        /*054c*/ 	.byte	0x04, 0x05
        /*054e*/ 	.short	(.L_32 - .L_31)
.L_31:
        /*0550*/ 	.word	0x00000180
        /*0554*/ 	.word	0x00000001
        /*0558*/ 	.word	0x00000001


	//----- nvinfo : EIATTR_CRS_STACK_SIZE
	.align		4
.L_32:
        /*055c*/ 	.byte	0x04, 0x1e
        /*055e*/ 	.short	(.L_34 - .L_33)
.L_33:
        /*0560*/ 	.word	0x00000000


	//----- nvinfo : EIATTR_CBANK_PARAM_SIZE
	.align		4
.L_34:
        /*0564*/ 	.byte	0x03, 0x19
        /*0566*/ 	.short	0x0570


	//----- nvinfo : EIATTR_PARAM_CBANK
	.align		4
        /*0568*/ 	.byte	0x04, 0x0a
        /*056a*/ 	.short	(.L_36 - .L_35)
	.align		4
.L_35:
        /*056c*/ 	.word	index@(.nv.constant0._ZN7cutlass13device_kernelINS_4gemm6kernel13GemmUniversalIN4cute5tupleIJiiiiEEENS1_10collective13CollectiveMmaINS1_43MainloopSm90TmaGmmaWarpSpecializedSparseFP8ILi17ENS5_IJNS4_1CILi1EEESB_SB_EEENS1_35KernelTmaWarpSpecializedCooperativeEEENS5_IJNSA_ILi128EEESF_NSA_ILi64EEEEEENS_12float_e4m3_tENS5_IJNS4_6LayoutINS5_IJiNS5_IJNSA_ILi2EEEiEEEiEEENS5_IJlNS5_IJSB_SK_EEElEEEEENSJ_INS5_IJNS5_IJSG_iEEESQ_iEEENS5_IJNS5_IJSG_NSA_ILi4096EEEEEENS5_IJSB_lEEElEEEEEEEESI_NS5_IJlSB_lEEENS4_8TiledMMAINS4_8MMA_AtomIJNS4_4SM904GMMA6SPARSE32GMMA_64x128x64_F32E4M3E4M3_SS_TNILNS12_7ScaleInE1ELS15_1ELNS12_9SparseSelE0EEEEEENSJ_INS5_IJSK_SB_SB_EEENS5_IJSB_NSA_ILi0EEES1A_EEEEENS5_IJNS4_10UnderscoreES1D_S1D_EEEEENS4_13SM90_TMA_LOADENS4_14ComposedLayoutINS4_7SwizzleILi1ELi4ELi3EEENS4_25smem_sparse_ptr_flag_bitsILi2ELi8EEENSJ_INS5_IJNS5_IJSB_NSA_ILi8EEEEEENS5_IJSK_NSA_ILi32EEEEEEEEENS5_IJNS5_IJS1A_SG_EEESN_EEEEEEEvNS4_8identityES1G_NS1H_INS1I_ILi2ELi4ELi3EEENS4_18smem_ptr_flag_bitsILi8EEENSJ_INS5_IJS1M_SG_EEENS5_IJSG_SB_EEEEEEEvS1V_EENS_8epilogue10collective6detail29Sm90TmaWarpSpecializedAdapterINS25_15DefaultEpilogueIfNS5_IJSB_llEEES29_NS24_6thread17LinearCombinationIfLi1EffLNS2A_9ScaleType4KindE0ELNS_15FloatRoundStyleE2EfEENS1_15EpilogueDefaultEEEEEvvEEEEvNT_6ParamsE)
        /*0570*/ 	.short	0x0210
        /*0572*/ 	.short	0x0570


	//----- nvinfo : EIATTR_SW_WAR
	.align		4
.L_36:
        /*0574*/ 	.byte	0x04, 0x36
        /*0576*/ 	.short	(.L_38 - .L_37)
.L_37:
        /*0578*/ 	.word	0x00000008
.L_38:


//--------------------- .nv.callgraph             --------------------------
	.section	.nv.callgraph,"",@"SHT_CUDA_CALLGRAPH"
	.align	4
	.sectionentsize	8
	.align		4
        /*0000*/ 	.word	0x00000000
	.align		4
        /*0004*/ 	.word	0xffffffff
	.align		4
        /*0008*/ 	.word	0x00000000
	.align		4
        /*000c*/ 	.word	0xfffffffe
	.align		4
        /*0010*/ 	.word	0x00000000
	.align		4
        /*0014*/ 	.word	0xfffffffd
	.align		4
        /*0018*/ 	.word	0x00000000
	.align		4
        /*001c*/ 	.word	0xfffffffc


//--------------------- .nv.constant4             --------------------------
	.section	.nv.constant4,"a",@progbits
	.align	8
	.align		8
.nv.constant4:
        /*0000*/ 	.dword	_ZN39_INTERNAL_3df1b7cb_4_k_cu_c867211b_26104cuda3std3__45__cpo5beginE
	.align		8
        /*0008*/ 	.dword	_ZN39_INTERNAL_3df1b7cb_4_k_cu_c867211b_26104cuda3std3__45__cpo3endE
	.align		8
        /*0010*/ 	.dword	_ZN39_INTERNAL_3df1b7cb_4_k_cu_c867211b_26104cuda3std3__45__cpo6cbeginE
	.align		8
        /*0018*/ 	.dword	_ZN39_INTERNAL_3df1b7cb_4_k_cu_c867211b_26104cuda3std3__45__cpo4cendE
	.align		8
        /*0020*/ 	.dword	_ZN39_INTERNAL_3df1b7cb_4_k_cu_c867211b_26104cuda3std3__441_GLOBAL__N__3df1b7cb_4_k_cu_c867211b_26106ignoreE
	.align		8
        /*0028*/ 	.dword	_ZN39_INTERNAL_3df1b7cb_4_k_cu_c867211b_26104cuda3std3__419piecewise_constructE
	.align		8
        /*0030*/ 	.dword	_ZN39_INTERNAL_3df1b7cb_4_k_cu_c867211b_26104cuda3std3__48in_placeE
	.align		8
        /*0038*/ 	.dword	_ZN39_INTERNAL_3df1b7cb_4_k_cu_c867211b_26104cuda3std6ranges3__45__cpo4swapE
	.align		8
        /*0040*/ 	.dword	_ZN39_INTERNAL_3df1b7cb_4_k_cu_c867211b_26104cuda3std6ranges3__45__cpo9iter_moveE
	.align		8
        /*0048*/ 	.dword	_ZN39_INTERNAL_3df1b7cb_4_k_cu_c867211b_26104cute7productE
	.align		8
        /*0050*/ 	.dword	_ZN39_INTERNAL_3df1b7cb_4_k_cu_c867211b_26104cute1_E


//--------------------- .text._ZN7cutlass13device_kernelINS_4gemm6kernel13GemmUniversalIN4cute5tupleIJiiiiEEENS1_10collective13CollectiveMmaINS1_43MainloopSm90TmaGmmaWarpSpecializedSparseFP8ILi17ENS5_IJNS4_1CILi1EEESB_SB_EEENS1_35KernelTmaWarpSpecializedCooperativeEEENS5_IJNSA_ILi128EEESF_NSA_ILi64EEEEEENS_12float_e4m3_tENS5_IJNS4_6LayoutINS5_IJiNS5_IJNSA_ILi2EEEiEEEiEEENS5_IJlNS5_IJSB_SK_EEElEEEEENSJ_INS5_IJNS5_IJSG_iEEESQ_iEEENS5_IJNS5_IJSG_NSA_ILi4096EEEEEENS5_IJSB_lEEElEEEEEEEESI_NS5_IJlSB_lEEENS4_8TiledMMAINS4_8MMA_AtomIJNS4_4SM904GMMA6SPARSE32GMMA_64x128x64_F32E4M3E4M3_SS_TNILNS12_7ScaleInE1ELS15_1ELNS12_9SparseSelE0EEEEEENSJ_INS5_IJSK_SB_SB_EEENS5_IJSB_NSA_ILi0EEES1A_EEEEENS5_IJNS4_10UnderscoreES1D_S1D_EEEEENS4_13SM90_TMA_LOADENS4_14ComposedLayoutINS4_7SwizzleILi1ELi4ELi3EEENS4_25smem_sparse_ptr_flag_bitsILi2ELi8EEENSJ_INS5_IJNS5_IJSB_NSA_ILi8EEEEEENS5_IJSK_NSA_ILi32EEEEEEEEENS5_IJNS5_IJS1A_SG_EEESN_EEEEEEEvNS4_8identityES1G_NS1H_INS1I_ILi2ELi4ELi3EEENS4_18smem_ptr_flag_bitsILi8EEENSJ_INS5_IJS1M_SG_EEENS5_IJSG_SB_EEEEEEEvS1V_EENS_8epilogue10collective6detail29Sm90TmaWarpSpecializedAdapterINS25_15DefaultEpilogueIfNS5_IJSB_llEEES29_NS24_6thread17LinearCombinationIfLi1EffLNS2A_9ScaleType4KindE0ELNS_15FloatRoundStyleE2EfEENS1_15EpilogueDefaultEEEEEvvEEEEvNT_6ParamsE --------------------------
	.section	.text._ZN7cutlass13device_kernelINS_4gemm6kernel13GemmUniversalIN4cute5tupleIJiiiiEEENS1_10collective13CollectiveMmaINS1_43MainloopSm90TmaGmmaWarpSpecializedSparseFP8ILi17ENS5_IJNS4_1CILi1EEESB_SB_EEENS1_35KernelTmaWarpSpecializedCooperativeEEENS5_IJNSA_ILi128EEESF_NSA_ILi64EEEEEENS_12float_e4m3_tENS5_IJNS4_6LayoutINS5_IJiNS5_IJNSA_ILi2EEEiEEEiEEENS5_IJlNS5_IJSB_SK_EEElEEEEENSJ_INS5_IJNS5_IJSG_iEEESQ_iEEENS5_IJNS5_IJSG_NSA_ILi4096EEEEEENS5_IJSB_lEEElEEEEEEEESI_NS5_IJlSB_lEEENS4_8TiledMMAINS4_8MMA_AtomIJNS4_4SM904GMMA6SPARSE32GMMA_64x128x64_F32E4M3E4M3_SS_TNILNS12_7ScaleInE1ELS15_1ELNS12_9SparseSelE0EEEEEENSJ_INS5_IJSK_SB_SB_EEENS5_IJSB_NSA_ILi0EEES1A_EEEEENS5_IJNS4_10UnderscoreES1D_S1D_EEEEENS4_13SM90_TMA_LOADENS4_14ComposedLayoutINS4_7SwizzleILi1ELi4ELi3EEENS4_25smem_sparse_ptr_flag_bitsILi2ELi8EEENSJ_INS5_IJNS5_IJSB_NSA_ILi8EEEEEENS5_IJSK_NSA_ILi32EEEEEEEEENS5_IJNS5_IJS1A_SG_EEESN_EEEEEEEvNS4_8identityES1G_NS1H_INS1I_ILi2ELi4ELi3EEENS4_18smem_ptr_flag_bitsILi8EEENSJ_INS5_IJS1M_SG_EEENS5_IJSG_SB_EEEEEEEvS1V_EENS_8epilogue10collective6detail29Sm90TmaWarpSpecializedAdapterINS25_15DefaultEpilogueIfNS5_IJSB_llEEES29_NS24_6thread17LinearCombinationIfLi1EffLNS2A_9ScaleType4KindE0ELNS_15FloatRoundStyleE2EfEENS1_15EpilogueDefaultEEEEEvvEEEEvNT_6ParamsE,"ax",@progbits
	.align	128
.text._ZN7cutlass13device_kernelINS_4gemm6kernel13GemmUniversalIN4cute5tupleIJiiiiEEENS1_10collective13CollectiveMmaINS1_43MainloopSm90TmaGmmaWarpSpecializedSparseFP8ILi17ENS5_IJNS4_1CILi1EEESB_SB_EEENS1_35KernelTmaWarpSpecializedCooperativeEEENS5_IJNSA_ILi128EEESF_NSA_ILi64EEEEEENS_12float_e4m3_tENS5_IJNS4_6LayoutINS5_IJiNS5_IJNSA_ILi2EEEiEEEiEEENS5_IJlNS5_IJSB_SK_EEElEEEEENSJ_INS5_IJNS5_IJSG_iEEESQ_iEEENS5_IJNS5_IJSG_NSA_ILi4096EEEEEENS5_IJSB_lEEElEEEEEEEESI_NS5_IJlSB_lEEENS4_8TiledMMAINS4_8MMA_AtomIJNS4_4SM904GMMA6SPARSE32GMMA_64x128x64_F32E4M3E4M3_SS_TNILNS12_7ScaleInE1ELS15_1ELNS12_9SparseSelE0EEEEEENSJ_INS5_IJSK_SB_SB_EEENS5_IJSB_NSA_ILi0EEES1A_EEEEENS5_IJNS4_10UnderscoreES1D_S1D_EEEEENS4_13SM90_TMA_LOADENS4_14ComposedLayoutINS4_7SwizzleILi1ELi4ELi3EEENS4_25smem_sparse_ptr_flag_bitsILi2ELi8EEENSJ_INS5_IJNS5_IJSB_NSA_ILi8EEEEEENS5_IJSK_NSA_ILi32EEEEEEEEENS5_IJNS5_IJS1A_SG_EEESN_EEEEEEEvNS4_8identityES1G_NS1H_INS1I_ILi2ELi4ELi3EEENS4_18smem_ptr_flag_bitsILi8EEENSJ_INS5_IJS1M_SG_EEENS5_IJSG_SB_EEEEEEEvS1V_EENS_8epilogue10collective6detail29Sm90TmaWarpSpecializedAdapterINS25_15DefaultEpilogueIfNS5_IJSB_llEEES29_NS24_6thread17LinearCombinationIfLi1EffLNS2A_9ScaleType4KindE0ELNS_15FloatRoundStyleE2EfEENS1_15EpilogueDefaultEEEEEvvEEEEvNT_6ParamsE:
        .type           _ZN7cutlass13device_kernelINS_4gemm6kernel13GemmUniversalIN4cute5tupleIJiiiiEEENS1_10collective13CollectiveMmaINS1_43MainloopSm90TmaGmmaWarpSpecializedSparseFP8ILi17ENS5_IJNS4_1CILi1EEESB_SB_EEENS1_35KernelTmaWarpSpecializedCooperativeEEENS5_IJNSA_ILi128EEESF_NSA_ILi64EEEEEENS_12float_e4m3_tENS5_IJNS4_6LayoutINS5_IJiNS5_IJNSA_ILi2EEEiEEEiEEENS5_IJlNS5_IJSB_SK_EEElEEEEENSJ_INS5_IJNS5_IJSG_iEEESQ_iEEENS5_IJNS5_IJSG_NSA_ILi4096EEEEEENS5_IJSB_lEEElEEEEEEEESI_NS5_IJlSB_lEEENS4_8TiledMMAINS4_8MMA_AtomIJNS4_4SM904GMMA6SPARSE32GMMA_64x128x64_F32E4M3E4M3_SS_TNILNS12_7ScaleInE1ELS15_1ELNS12_9SparseSelE0EEEEEENSJ_INS5_IJSK_SB_SB_EEENS5_IJSB_NSA_ILi0EEES1A_EEEEENS5_IJNS4_10UnderscoreES1D_S1D_EEEEENS4_13SM90_TMA_LOADENS4_14ComposedLayoutINS4_7SwizzleILi1ELi4ELi3EEENS4_25smem_sparse_ptr_flag_bitsILi2ELi8EEENSJ_INS5_IJNS5_IJSB_NSA_ILi8EEEEEENS5_IJSK_NSA_ILi32EEEEEEEEENS5_IJNS5_IJS1A_SG_EEESN_EEEEEEEvNS4_8identityES1G_NS1H_INS1I_ILi2ELi4ELi3EEENS4_18smem_ptr_flag_bitsILi8EEENSJ_INS5_IJS1M_SG_EEENS5_IJSG_SB_EEEEEEEvS1V_EENS_8epilogue10collective6detail29Sm90TmaWarpSpecializedAdapterINS25_15DefaultEpilogueIfNS5_IJSB_llEEES29_NS24_6thread17LinearCombinationIfLi1EffLNS2A_9ScaleType4KindE0ELNS_15FloatRoundStyleE2EfEENS1_15EpilogueDefaultEEEEEvvEEEEvNT_6ParamsE,@function
        .size           _ZN7cutlass13device_kernelINS_4gemm6kernel13GemmUniversalIN4cute5tupleIJiiiiEEENS1_10collective13CollectiveMmaINS1_43MainloopSm90TmaGmmaWarpSpecializedSparseFP8ILi17ENS5_IJNS4_1CILi1EEESB_SB_EEENS1_35KernelTmaWarpSpecializedCooperativeEEENS5_IJNSA_ILi128EEESF_NSA_ILi64EEEEEENS_12float_e4m3_tENS5_IJNS4_6LayoutINS5_IJiNS5_IJNSA_ILi2EEEiEEEiEEENS5_IJlNS5_IJSB_SK_EEElEEEEENSJ_INS5_IJNS5_IJSG_iEEESQ_iEEENS5_IJNS5_IJSG_NSA_ILi4096EEEEEENS5_IJSB_lEEElEEEEEEEESI_NS5_IJlSB_lEEENS4_8TiledMMAINS4_8MMA_AtomIJNS4_4SM904GMMA6SPARSE32GMMA_64x128x64_F32E4M3E4M3_SS_TNILNS12_7ScaleInE1ELS15_1ELNS12_9SparseSelE0EEEEEENSJ_INS5_IJSK_SB_SB_EEENS5_IJSB_NSA_ILi0EEES1A_EEEEENS5_IJNS4_10UnderscoreES1D_S1D_EEEEENS4_13SM90_TMA_LOADENS4_14ComposedLayoutINS4_7SwizzleILi1ELi4ELi3EEENS4_25smem_sparse_ptr_flag_bitsILi2ELi8EEENSJ_INS5_IJNS5_IJSB_NSA_ILi8EEEEEENS5_IJSK_NSA_ILi32EEEEEEEEENS5_IJNS5_IJS1A_SG_EEESN_EEEEEEEvNS4_8identityES1G_NS1H_INS1I_ILi2ELi4ELi3EEENS4_18smem_ptr_flag_bitsILi8EEENSJ_INS5_IJS1M_SG_EEENS5_IJSG_SB_EEEEEEEvS1V_EENS_8epilogue10collective6detail29Sm90TmaWarpSpecializedAdapterINS25_15DefaultEpilogueIfNS5_IJSB_llEEES29_NS24_6thread17LinearCombinationIfLi1EffLNS2A_9ScaleType4KindE0ELNS_15FloatRoundStyleE2EfEENS1_15EpilogueDefaultEEEEEvvEEEEvNT_6ParamsE,(.L_x_214 - _ZN7cutlass13device_kernelINS_4gemm6kernel13GemmUniversalIN4cute5tupleIJiiiiEEENS1_10collective13CollectiveMmaINS1_43MainloopSm90TmaGmmaWarpSpecializedSparseFP8ILi17ENS5_IJNS4_1CILi1EEESB_SB_EEENS1_35KernelTmaWarpSpecializedCooperativeEEENS5_IJNSA_ILi128EEESF_NSA_ILi64EEEEEENS_12float_e4m3_tENS5_IJNS4_6LayoutINS5_IJiNS5_IJNSA_ILi2EEEiEEEiEEENS5_IJlNS5_IJSB_SK_EEElEEEEENSJ_INS5_IJNS5_IJSG_iEEESQ_iEEENS5_IJNS5_IJSG_NSA_ILi4096EEEEEENS5_IJSB_lEEElEEEEEEEESI_NS5_IJlSB_lEEENS4_8TiledMMAINS4_8MMA_AtomIJNS4_4SM904GMMA6SPARSE32GMMA_64x128x64_F32E4M3E4M3_SS_TNILNS12_7ScaleInE1ELS15_1ELNS12_9SparseSelE0EEEEEENSJ_INS5_IJSK_SB_SB_EEENS5_IJSB_NSA_ILi0EEES1A_EEEEENS5_IJNS4_10UnderscoreES1D_S1D_EEEEENS4_13SM90_TMA_LOADENS4_14ComposedLayoutINS4_7SwizzleILi1ELi4ELi3EEENS4_25smem_sparse_ptr_flag_bitsILi2ELi8EEENSJ_INS5_IJNS5_IJSB_NSA_ILi8EEEEEENS5_IJSK_NSA_ILi32EEEEEEEEENS5_IJNS5_IJS1A_SG_EEESN_EEEEEEEvNS4_8identityES1G_NS1H_INS1I_ILi2ELi4ELi3EEENS4_18smem_ptr_flag_bitsILi8EEENSJ_INS5_IJS1M_SG_EEENS5_IJSG_SB_EEEEEEEvS1V_EENS_8epilogue10collective6detail29Sm90TmaWarpSpecializedAdapterINS25_15DefaultEpilogueIfNS5_IJSB_llEEES29_NS24_6thread17LinearCombinationIfLi1EffLNS2A_9ScaleType4KindE0ELNS_15FloatRoundStyleE2EfEENS1_15EpilogueDefaultEEEEEvvEEEEvNT_6ParamsE)
        .other          _ZN7cutlass13device_kernelINS_4gemm6kernel13GemmUniversalIN4cute5tupleIJiiiiEEENS1_10collective13CollectiveMmaINS1_43MainloopSm90TmaGmmaWarpSpecializedSparseFP8ILi17ENS5_IJNS4_1CILi1EEESB_SB_EEENS1_35KernelTmaWarpSpecializedCooperativeEEENS5_IJNSA_ILi128EEESF_NSA_ILi64EEEEEENS_12float_e4m3_tENS5_IJNS4_6LayoutINS5_IJiNS5_IJNSA_ILi2EEEiEEEiEEENS5_IJlNS5_IJSB_SK_EEElEEEEENSJ_INS5_IJNS5_IJSG_iEEESQ_iEEENS5_IJNS5_IJSG_NSA_ILi4096EEEEEENS5_IJSB_lEEElEEEEEEEESI_NS5_IJlSB_lEEENS4_8TiledMMAINS4_8MMA_AtomIJNS4_4SM904GMMA6SPARSE32GMMA_64x128x64_F32E4M3E4M3_SS_TNILNS12_7ScaleInE1ELS15_1ELNS12_9SparseSelE0EEEEEENSJ_INS5_IJSK_SB_SB_EEENS5_IJSB_NSA_ILi0EEES1A_EEEEENS5_IJNS4_10UnderscoreES1D_S1D_EEEEENS4_13SM90_TMA_LOADENS4_14ComposedLayoutINS4_7SwizzleILi1ELi4ELi3EEENS4_25smem_sparse_ptr_flag_bitsILi2ELi8EEENSJ_INS5_IJNS5_IJSB_NSA_ILi8EEEEEENS5_IJSK_NSA_ILi32EEEEEEEEENS5_IJNS5_IJS1A_SG_EEESN_EEEEEEEvNS4_8identityES1G_NS1H_INS1I_ILi2ELi4ELi3EEENS4_18smem_ptr_flag_bitsILi8EEENSJ_INS5_IJS1M_SG_EEENS5_IJSG_SB_EEEEEEEvS1V_EENS_8epilogue10collective6detail29Sm90TmaWarpSpecializedAdapterINS25_15DefaultEpilogueIfNS5_IJSB_llEEES29_NS24_6thread17LinearCombinationIfLi1EffLNS2A_9ScaleType4KindE0ELNS_15FloatRoundStyleE2EfEENS1_15EpilogueDefaultEEEEEvvEEEEvNT_6ParamsE,@"STO_CUDA_ENTRY STV_DEFAULT"
_ZN7cutlass13device_kernelINS_4gemm6kernel13GemmUniversalIN4cute5tupleIJiiiiEEENS1_10collective13CollectiveMmaINS1_43MainloopSm90TmaGmmaWarpSpecializedSparseFP8ILi17ENS5_IJNS4_1CILi1EEESB_SB_EEENS1_35KernelTmaWarpSpecializedCooperativeEEENS5_IJNSA_ILi128EEESF_NSA_ILi64EEEEEENS_12float_e4m3_tENS5_IJNS4_6LayoutINS5_IJiNS5_IJNSA_ILi2EEEiEEEiEEENS5_IJlNS5_IJSB_SK_EEElEEEEENSJ_INS5_IJNS5_IJSG_iEEESQ_iEEENS5_IJNS5_IJSG_NSA_ILi4096EEEEEENS5_IJSB_lEEElEEEEEEEESI_NS5_IJlSB_lEEENS4_8TiledMMAINS4_8MMA_AtomIJNS4_4SM904GMMA6SPARSE32GMMA_64x128x64_F32E4M3E4M3_SS_TNILNS12_7ScaleInE1ELS15_1ELNS12_9SparseSelE0EEEEEENSJ_INS5_IJSK_SB_SB_EEENS5_IJSB_NSA_ILi0EEES1A_EEEEENS5_IJNS4_10UnderscoreES1D_S1D_EEEEENS4_13SM90_TMA_LOADENS4_14ComposedLayoutINS4_7SwizzleILi1ELi4ELi3EEENS4_25smem_sparse_ptr_flag_bitsILi2ELi8EEENSJ_INS5_IJNS5_IJSB_NSA_ILi8EEEEEENS5_IJSK_NSA_ILi32EEEEEEEEENS5_IJNS5_IJS1A_SG_EEESN_EEEEEEEvNS4_8identityES1G_NS1H_INS1I_ILi2ELi4ELi3EEENS4_18smem_ptr_flag_bitsILi8EEENSJ_INS5_IJS1M_SG_EEENS5_IJSG_SB_EEEEEEEvS1V_EENS_8epilogue10collective6detail29Sm90TmaWarpSpecializedAdapterINS25_15DefaultEpilogueIfNS5_IJSB_llEEES29_NS24_6thread17LinearCombinationIfLi1EffLNS2A_9ScaleType4KindE0ELNS_15FloatRoundStyleE2EfEENS1_15EpilogueDefaultEEEEEvvEEEEvNT_6ParamsE:
[----:B------:R-:W-:Y:S01]  /*0000*/  LDC R1, c[0x0][0x28] ;  /* 0x00000a00ff017b82 */ /* 0x000fe20000000800 */
[----:B------:R-:W0:Y:S01]  /*0010*/  S2R R0, SR_TID.X ;  /* 0x0000000000007919 */ /* 0x000e220000002100 */
[----:B------:R-:W-:Y:S01]  /*0020*/  ELECT P0, URZ, PT ;  /* 0x00000000003f782f */ /* 0x000fe20003800000 */
[----:B------:R-:W-:Y:S01]  /*0030*/  BSSY B0, `(.L_x_0) ;  /* 0x0000012000007945 */ /* 0x000fe20003800000 */
[--C-:B0-----:R-:W-:Y:S02]  /*0040*/  SHF.R.U32.HI R2, RZ, 0x5, R0.reuse ;  /* 0x00000005ff027819 */ /* 0x101fe40000011600 */
[----:B------:R-:W-:-:S03]  /*0050*/  SHF.R.U32.HI R5, RZ, 0x7, R0 ;  /* 0x00000007ff057819 */ /* 0x000fc60000011600 */
[----:B------:R-:W0:Y:S04]  /*0060*/  SHFL.IDX PT, R6, R2, RZ, 0x1f ;  /* 0x00001fff02067589 */ /* 0x000e2800000e0000 */
[----:B------:R1:W2:Y:S01]  /*0070*/  SHFL.IDX PT, R4, R5, RZ, 0x1f ;  /* 0x00001fff05047589 */ /* 0x0002a200000e0000 */
[----:B0-----:R-:W-:-:S13]  /*0080*/  ISETP.NE.OR P0, PT, R6, RZ, !P0 ;  /* 0x000000ff0600720c */ /* 0x001fda0004705670 */
[----:B-12---:R-:W-:Y:S05]  /*0090*/  @P0 BRA `(.L_x_1) ;  /* 0x00000000002c0947 */ /* 0x006fea0003800000 */
[----:B------:R-:W-:Y:S02]  /*00a0*/  ULDC.64 UR4, c[0x0][0x198] ;  /* 0x0000660000047ab9 */ /* 0x000fe40000000a00 */
[----:B------:R-:W-:Y:S02]  /*00b0*/  UIADD3 UR6, UP0, UR4, 0xf0, URZ ;  /* 0x000000f004067890 */ /* 0x000fe4000ff1e03f */
[----:B------:R-:W-:Y:S02]  /*00c0*/  UIADD3 UR8, UP1, UR4, 0x1f0, URZ ;  /* 0x000001f004087890 */ /* 0x000fe4000ff3e03f */
[----:B------:R-:W-:Y:S02]  /*00d0*/  UIADD3 UR4, UP2, UR4, 0x2f0, URZ ;  /* 0x000002f004047890 */ /* 0x000fe4000ff5e03f */
[----:B------:R-:W-:Y:S02]  /*00e0*/  UIADD3.X UR7, URZ, UR5, URZ, UP0, !UPT ;  /* 0x000000053f077290 */ /* 0x000fe400087fe43f */
[----:B------:R-:W-:-:S02]  /*00f0*/  UIADD3.X UR9, URZ, UR5, URZ, UP1, !UPT ;  /* 0x000000053f097290 */ /* 0x000fc40008ffe43f */
[----:B------:R-:W-:-:S05]  /*0100*/  UIADD3.X UR5, URZ, UR5, URZ, UP2, !UPT ;  /* 0x000000053f057290 */ /* 0x000fca00097fe43f */
[----:B------:R0:W-:Y:S02]  /*0110*/  UTMACCTL.PF [UR6] ;  /* 0x00000000060079b9 */ /* 0x0001e40008040000 */
[----:B------:R0:W-:Y:S02]  /*0120*/  UTMACCTL.PF [UR8] ;  /* 0x00000000080079b9 */ /* 0x0001e40008040000 */
[----:B------:R0:W-:Y:S02]  /*0130*/  UTMACCTL.PF [UR4] ;  /* 0x00000000040079b9 */ /* 0x0001e40008040000 */
[----:B0-----:R-:W-:Y:S01]  /*0140*/  NOP ;  /* 0x0000000000007918 */ /* 0x001fe20000000000 */
.L_x_1:
[----:B------:R-:W-:Y:S05]  /*0150*/  BSYNC B0 ;  /* 0x0000000000007941 */ /* 0x000fea0003800000 */
.L_x_0:
[----:B------:R-:W0:Y:S02]  /*0160*/  SHFL.IDX PT, R3, R2, RZ, 0x1f ;  /* 0x00001fff02037589 */ /* 0x000e2400000e0000 */
[----:B0-----:R-:W-:-:S13]  /*0170*/  ISETP.NE.AND P0, PT, R3, RZ, PT ;  /* 0x000000ff0300720c */ /* 0x001fda0003f05270 */
[----:B------:R-:W-:Y:S05]  /*0180*/  @P0 BRA `(.L_x_2) ;  /* 0x0000000000cc0947 */ /* 0x000fea0003800000 */
[----:B------:R-:W-:Y:S01]  /*0190*/  ELECT P0, URZ, PT ;  /* 0x00000000003f782f */ /* 0x000fe20003800000 */
[----:B------:R-:W-:-:S12]  /*01a0*/  BSSY B0, `(.L_x_2) ;  /* 0x0000031000007945 */ /* 0x000fd80003800000 */
[----:B------:R-:W-:Y:S05]  /*01b0*/  @!P0 BRA `(.L_x_3) ;  /* 0x0000000000bc8947 */ /* 0x000fea0003800000 */
[----:B------:R-:W0:Y:S01]  /*01c0*/  S2UR UR8, SR_CgaCtaId ;  /* 0x00000000000879c3 */ /* 0x000e220000008800 */
[----:B------:R-:W-:Y:S01]  /*01d0*/  UMOV UR4, 0x400 ;  /* 0x0000040000047882 */ /* 0x000fe20000000000 */
[----:B------:R-:W-:Y:S01]  /*01e0*/  UMOV UR5, 0x1 ;  /* 0x0000000100057882 */ /* 0x000fe20000000000 */
[----:B------:R-:W-:Y:S02]  /*01f0*/  UMOV UR6, 0x100 ;  /* 0x0000010000067882 */ /* 0x000fe40000000000 */
[----:B------:R-:W-:-:S04]  /*0200*/  UIADD3 UR6, -UR6, 0x100000, URZ ;  /* 0x0010000006067890 */ /* 0x000fc8000fffe13f */
[----:B------:R-:W-:Y:S02]  /*0210*/  USHF.L.U32 UR7, UR6, 0xb, URZ ;  /* 0x0000000b06077899 */ /* 0x000fe4000800063f */
[----:B------:R-:W-:Y:S02]  /*0220*/  USHF.L.U32 UR6, UR6, 0x1, URZ ;  /* 0x0000000106067899 */ /* 0x000fe4000800063f */
[----:B0-----:R-:W-:Y:S02]  /*0230*/  ULEA UR8, UR8, UR4, 0x18 ;  /* 0x0000000408087291 */ /* 0x001fe4000f8ec03f */
[----:B------:R-:W-:-:S04]  /*0240*/  UIADD3 UR4, -UR5, 0x100000, URZ ;  /* 0x0010000005047890 */ /* 0x000fc8000fffe13f */
[----:B------:R-:W-:Y:S02]  /*0250*/  USHF.L.U32 UR5, UR4, 0xb, URZ ;  /* 0x0000000b04057899 */ /* 0x000fe4000800063f */
[----:B------:R-:W-:Y:S01]  /*0260*/  USHF.L.U32 UR4, UR4, 0x1, URZ ;  /* 0x0000000104047899 */ /* 0x000fe2000800063f */
[----:B------:R-:W0:Y:S11]  /*0270*/  FENCE.VIEW.ASYNC.S ;  /* 0x00000000000073c6 */ /* 0x000e360000000000 */
[----:B0-----:R0:W1:Y:S01]  /*0280*/  SYNCS.EXCH.64 URZ, [UR8], UR4 ;  /* 0x00000004083f75b2 */ /* 0x0010620008000100 */
[----:B------:R0:W2:Y:S01]  /*0290*/  SYNCS.EXCH.64 URZ, [UR8+0x88], UR6 ;  /* 0x00008806083f75b2 */ /* 0x0000a20008000100 */
[----:B------:R0:W3:Y:S01]  /*02a0*/  SYNCS.EXCH.64 URZ, [UR8+0x8], UR4 ;  /* 0x00000804083f75b2 */ /* 0x0000e20008000100 */
[----:B------:R0:W4:Y:S01]  /*02b0*/  SYNCS.EXCH.64 URZ, [UR8+0x90], UR6 ;  /* 0x00009006083f75b2 */ /* 0x0001220008000100 */
[----:B------:R0:W0:Y:S01]  /*02c0*/  SYNCS.EXCH.64 URZ, [UR8+0x10], UR4 ;  /* 0x00001004083f75b2 */ /* 0x0000220008000100 */
        /* <DEDUP_REMOVED lines=29> */
[----:B-1234-:R-:W-:Y:S01]  /*04a0*/  NOP ;  /* 0x0000000000007918 */ /* 0x01efe20000000000 */
.L_x_3:
[----:B0-----:R-:W-:Y:S05]  /*04b0*/  BSYNC B0 ;  /* 0x0000000000007941 */ /* 0x001fea0003800000 */
.L_x_2:
[----:B------:R-:W0:Y:S01]  /*04c0*/  SHFL.IDX PT, R2, R2, RZ, 0x1f ;  /* 0x00001fff02027589 */ /* 0x000e2200000e0000 */
[----:B------:R-:W1:Y:S01]  /*04d0*/  LDC R3, c[0x0][0x75c] ;  /* 0x0001d700ff037b82 */ /* 0x000e620000000800 */
[----:B------:R-:W-:Y:S02]  /*04e0*/  ELECT P0, URZ, PT ;  /* 0x00000000003f782f */ /* 0x000fe40003800000 */
[C---:B------:R-:W-:Y:S01]  /*04f0*/  ISETP.NE.AND P2, PT, R4.reuse, RZ, PT ;  /* 0x000000ff0400720c */ /* 0x040fe20003f45270 */
[----:B------:R-:W2:Y:S01]  /*0500*/  S2R R7, SR_CTAID.Y ;  /* 0x0000000000077919 */ /* 0x000ea20000002600 */
[----:B------:R-:W-:Y:S01]  /*0510*/  UMOV UR4, 0x20 ;  /* 0x0000002000047882 */ /* 0x000fe20000000000 */
[----:B------:R-:W-:Y:S01]  /*0520*/  VIADD R10, R4, 0xffffffff ;  /* 0xffffffff040a7836 */ /* 0x000fe20000000000 */
[----:B------:R-:W-:Y:S01]  /*0530*/  NOP ;  /* 0x0000000000007918 */ /* 0x000fe20000000000 */
[----:B------:R-:W3:Y:S01]  /*0540*/  S2R R12, SR_CTAID.X ;  /* 0x00000000000c7919 */ /* 0x000ee20000002500 */
[----:B------:R-:W-:Y:S01]  /*0550*/  IMAD.MOV.U32 R13, RZ, RZ, RZ ;  /* 0x000000ffff0d7224 */ /* 0x000fe200078e00ff */
[----:B------:R-:W-:Y:S01]  /*0560*/  NOP ;  /* 0x0000000000007918 */ /* 0x000fe20000000000 */
[----:B------:R-:W-:-:S02]  /*0570*/  ISETP.GE.U32.AND P1, PT, R10, 0x2, PT ;  /* 0x000000020a00780c */ /* 0x000fc40003f26070 */
[----:B0-----:R-:W-:Y:S02]  /*0580*/  ISETP.NE.OR P0, PT, R2, RZ, !P0 ;  /* 0x000000ff0200720c */ /* 0x001fe40004705670 */
[----:B-1----:R-:W-:Y:S02]  /*0590*/  ISETP.NE.AND P3, PT, R3, 0x1, PT ;  /* 0x000000010300780c */ /* 0x002fe40003f65270 */
[----:B------:R-:W-:-:S04]  /*05a0*/  SHF.R.S32.HI R3, RZ, 0x1f, R6 ;  /* 0x0000001fff037819 */ /* 0x000fc80000011406 */
[----:B------:R-:W-:-:S04]  /*05b0*/  LEA.HI R3, R3, R6, RZ, 0x2 ;  /* 0x0000000603037211 */ /* 0x000fc800078f10ff */
[----:B------:R-:W-:Y:S01]  /*05c0*/  LOP3.LUT R3, R3, 0xfffffffc, RZ, 0xc0, !PT ;  /* 0xfffffffc03037812 */ /* 0x000fe200078ec0ff */
[----:B------:R-:W-:Y:S01]  /*05d0*/  VOTEU.ALL UP0, P0 ;  /* 0x00000000003f7886 */ /* 0x000fe20000000000 */
[----:B------:R-:W-:Y:S01]  /*05e0*/  VOTEU.ALL UP1, P0 ;  /* 0x00000000003f7886 */ /* 0x000fe20000020000 */
[----:B------:R-:W3:Y:S01]  /*05f0*/  @P3 LDC R9, c[0x0][0x10] ;  /* 0x00000400ff093b82 */ /* 0x000ee20000000800 */
[----:B--2---:R-:W-:Y:S02]  /*0600*/  @P3 IMAD.MOV.U32 R2, RZ, RZ, R7 ;  /* 0x000000ffff023224 */ /* 0x004fe400078e0007 */
[----:B------:R-:W-:Y:S01]  /*0610*/  IMAD.IADD R6, R6, 0x1, -R3 ;  /* 0x0000000106067824 */ /* 0x000fe200078e0a03 */
[----:B------:R-:W-:Y:S01]  /*0620*/  @!UP0 UMOV UR6, 0x400 ;  /* 0x0000040000068882 */ /* 0x000fe20000000000 */
[----:B------:R-:W-:-:S04]  /*0630*/  @!UP0 UIADD3 UR4, -UR4, 0x100000, URZ ;  /* 0x0010000004048890 */ /* 0x000fc8000fffe13f */
[----:B------:R-:W-:Y:S02]  /*0640*/  @!UP0 USHF.L.U32 UR5, UR4, 0xb, URZ ;  /* 0x0000000b04058899 */ /* 0x000fe4000800063f */
[----:B------:R-:W-:Y:S01]  /*0650*/  @!UP0 USHF.L.U32 UR4, UR4, 0x1, URZ ;  /* 0x0000000104048899 */ /* 0x000fe2000800063f */
[----:B------:R-:W-:Y:S01]  /*0660*/  @P3 IMAD.MOV.U32 R3, RZ, RZ, RZ ;  /* 0x000000ffff033224 */ /* 0x000fe200078e00ff */
[----:B------:R-:W0:Y:S01]  /*0670*/  @!UP0 S2UR UR7, SR_CgaCtaId ;  /* 0x00000000000789c3 */ /* 0x000e220000008800 */
[----:B------:R-:W-:-:S07]  /*0680*/  @P3 IMAD.MOV.U32 R11, RZ, RZ, RZ ;  /* 0x000000ffff0b3224 */ /* 0x000fce00078e00ff */
[----:B------:R-:W1:Y:S01]  /*0690*/  @!P3 LDC R8, c[0x0][0xc] ;  /* 0x00000300ff08bb82 */ /* 0x000e620000000800 */
[----:B---3--:R-:W-:-:S04]  /*06a0*/  @P3 IMAD.WIDE.U32 R2, R12, R9, R2 ;  /* 0x000000090c023225 */ /* 0x008fc800078e0002 */
[----:B------:R-:W-:Y:S01]  /*06b0*/  @P3 IMAD.IADD R3, R3, 0x1, R11 ;  /* 0x0000000103033824 */ /* 0x000fe200078e020b */
[----:B0-----:R-:W-:Y:S01]  /*06c0*/  @!UP0 ULEA UR6, UR7, UR6, 0x18 ;  /* 0x0000000607068291 */ /* 0x001fe2000f8ec03f */
[----:B------:R-:W-:Y:S01]  /*06d0*/  VOTEU.ALL UP0, P0 ;  /* 0x00000000003f7886 */ /* 0x000fe20000000000 */
[----:B------:R-:W-:-:S04]  /*06e0*/  ISETP.NE.AND P0, PT, R6, 0x3, PT ;  /* 0x000000030600780c */ /* 0x000fc80003f05270 */
[----:B------:R-:W-:Y:S01]  /*06f0*/  ISETP.EQ.OR P0, PT, R6, RZ, !P0 ;  /* 0x000000ff0600720c */ /* 0x000fe20004702670 */
[----:B-1----:R-:W-:-:S03]  /*0700*/  @!P3 IMAD.WIDE.U32 R8, R8, R7, R12 ;  /* 0x000000070808b225 */ /* 0x002fc600078e000c */
[----:B------:R-:W-:Y:S01]  /*0710*/  ISETP.EQ.AND P0, PT, R4, RZ, P0 ;  /* 0x000000ff0400720c */ /* 0x000fe20000702270 */
[----:B------:R-:W0:Y:S02]  /*0720*/  FENCE.VIEW.ASYNC.S ;  /* 0x00000000000073c6 */ /* 0x000e240000000000 */
[----:B0-----:R0:W1:Y:S01]  /*0730*/  @!UP0 SYNCS.EXCH.64 URZ, [UR6+0x120], UR4 ;  /* 0x00012004063f85b2 */ /* 0x0010620008000100 */
[----:B------:R-:W-:Y:S01]  /*0740*/  @!P3 IMAD.MOV.U32 R2, RZ, RZ, R8 ;  /* 0x000000ffff02b224 */ /* 0x000fe200078e0008 */
[----:B------:R-:W-:Y:S01]  /*0750*/  SEL R4, RZ, 0x1, !P0 ;  /* 0x00000001ff047807 */ /* 0x000fe20004000000 */
[----:B------:R-:W-:-:S03]  /*0760*/  @!P3 IMAD.MOV.U32 R3, RZ, RZ, R9 ;  /* 0x000000ffff03b224 */ /* 0x000fc600078e0009 */
[----:B------:R-:W-:Y:S01]  /*0770*/  SEL R4, R4, 0x2, P1 ;  /* 0x0000000204047807 */ /* 0x000fe20000800000 */
[----:B------:R0:W1:Y:S01]  /*0780*/  @!UP1 SYNCS.EXCH.64 URZ, [UR6+0x128], UR4 ;  /* 0x00012804063f95b2 */ /* 0x0000620008000100 */
[----:B------:R-:W-:Y:S01]  /*0790*/  NOP ;  /* 0x0000000000007918 */ /* 0x000fe20000000000 */
[----:B-1----:R-:W-:Y:S06]  /*07a0*/  BAR.SYNC.DEFER_BLOCKING 0x0 ;  /* 0x0000000000007b1d */ /* 0x002fec0000010000 */
[----:B------:R-:W-:Y:S05]  /*07b0*/  @!P2 BRA `(.L_x_4) ;  /* 0x000000700054a947 */ /* 0x000fea0003800000 */
[----:B------:R-:W-:-:S13]  /*07c0*/  ISETP.GT.U32.AND P0, PT, R10, 0x1, PT ;  /* 0x000000010a00780c */ /* 0x000fda0003f04070 */
[----:B0-----:R-:W-:Y:S05]  /*07d0*/  @P0 EXIT ;  /* 0x000000000000094d */ /* 0x001fea0003800000 */
[----:B------:R-:W-:Y:S01]  /*07e0*/  ULDC.64 UR4, c[0x0][0x750] ;  /* 0x0001d40000047ab9 */ /* 0x000fe20000000a00 */
[----:B------:R-:W-:Y:S01]  /*07f0*/  PRMT R9, RZ, 0x7610, R9 ;  /* 0x00007610ff097816 */ /* 0x000fe20000000009 */
[----:B------:R-:W-:Y:S01]  /*0800*/  IMAD.MOV.U32 R8, RZ, RZ, -0x1 ;  /* 0xffffffffff087424 */ /* 0x000fe200078e00ff */
[----:B------:R-:W-:Y:S01]  /*0810*/  ISETP.GE.U32.AND P0, PT, R2, UR4, PT ;  /* 0x0000000402007c0c */ /* 0x000fe2000bf06070 */
[----:B------:R-:W-:Y:S02]  /*0820*/  IMAD.MOV.U32 R10, RZ, RZ, -0x1 ;  /* 0xffffffffff0a7424 */ /* 0x000fe400078e00ff */
[----:B------:R-:W-:Y:S01]  /*0830*/  IMAD.MOV.U32 R11, RZ, RZ, -0x1 ;  /* 0xffffffffff0b7424 */ /* 0x000fe200078e00ff */
[----:B------:R-:W-:-:S13]  /*0840*/  ISETP.GE.U32.AND.EX P0, PT, R3, UR5, PT, P0 ;  /* 0x0000000503007c0c */ /* 0x000fda000bf06100 */
[----:B------:R-:W-:Y:S05]  /*0850*/  @P0 BRA `(.L_x_5) ;  /* 0x0000000400600947 */ /* 0x000fea0003800000 */
[----:B------:R-:W0:Y:S01]  /*0860*/  LDC.64 R18, c[0x0][0x728] ;  /* 0x0001ca00ff127b82 */ /* 0x000e220000000a00 */
[----:B------:R-:W-:Y:S02]  /*0870*/  IMAD.MOV.U32 R8, RZ, RZ, R2 ;  /* 0x000000ffff087224 */ /* 0x000fe400078e0002 */
[----:B------:R-:W-:-:S05]  /*0880*/  IMAD.MOV.U32 R9, RZ, RZ, R3 ;  /* 0x000000ffff097224 */ /* 0x000fca00078e0003 */
[----:B------:R-:W1:Y:S08]  /*0890*/  LDC R6, c[0x0][0x730] ;  /* 0x0001cc00ff067b82 */ /* 0x000e700000000800 */
[----:B------:R-:W2:Y:S01]  /*08a0*/  LDC.64 R20, c[0x0][0x720] ;  /* 0x0001c800ff147b82 */ /* 0x000ea20000000a00 */
[----:B0-----:R-:W-:-:S04]  /*08b0*/  ISETP.NE.U32.AND P0, PT, R18, RZ, PT ;  /* 0x000000ff1200720c */ /* 0x001fc80003f05070 */
[----:B------:R-:W-:-:S13]  /*08c0*/  ISETP.NE.AND.EX P0, PT, R19, RZ, PT, P0 ;  /* 0x000000ff1300720c */ /* 0x000fda0003f05300 */
[----:B-12---:R-:W-:Y:S05]  /*08d0*/  @!P0 BRA `(.L_x_6) ;  /* 0x0000000000288947 */ /* 0x006fea0003800000 */
[----:B------:R-:W0:Y:S02]  /*08e0*/  LDC R15, c[0x0][0x734] ;  /* 0x0001cd00ff0f7b82 */ /* 0x000e240000000800 */
[----:B0-----:R-:W-:-:S05]  /*08f0*/  IADD3 R15, P0, R2, R15, RZ ;  /* 0x0000000f020f7210 */ /* 0x001fca0007f1e0ff */
[----:B------:R-:W-:-:S04]  /*0900*/  IMAD.X R17, RZ, RZ, R3, P0 ;  /* 0x000000ffff117224 */ /* 0x000fc800000e0603 */
[----:B------:R-:W-:-:S04]  /*0910*/  IMAD.WIDE.U32 R8, R17, R18, RZ ;  /* 0x0000001211087225 */ /* 0x000fc800078e00ff */
[----:B------:R-:W-:-:S04]  /*0920*/  IMAD.WIDE.U32 R10, P0, R15, R19, R8 ;  /* 0x000000130f0a7225 */ /* 0x000fc80007800008 */
[----:B------:R-:W-:-:S04]  /*0930*/  IMAD.WIDE.U32 R8, R15, R18, RZ ;  /* 0x000000120f087225 */ /* 0x000fc800078e00ff */
[----:B------:R-:W-:Y:S01]  /*0940*/  IMAD.X R15, RZ, RZ, RZ, P0 ;  /* 0x000000ffff0f7224 */ /* 0x000fe200000e06ff */
[----:B------:R-:W-:Y:S01]  /*0950*/  IADD3 RZ, P0, R9, R10, RZ ;  /* 0x0000000a09ff7210 */ /* 0x000fe20007f1e0ff */
[----:B------:R-:W-:-:S04]  /*0960*/  IMAD.MOV.U32 R14, RZ, RZ, R11 ;  /* 0x000000ffff0e7224 */ /* 0x000fc800078e000b */
[----:B------:R-:W-:-:S08]  /*0970*/  IMAD.WIDE.U32.X R8, R17, R19, R14, P0 ;  /* 0x0000001311087225 */ /* 0x000fd000000e040e */
.L_x_6:
[-CC-:B------:R-:W-:Y:S01]  /*0980*/  SHF.R.U64 R26, R8, R6.reuse, R9.reuse ;  /* 0x00000006081a7219 */ /* 0x180fe20000001209 */
[----:B------:R-:W0:Y:S01]  /*0990*/  LDC.64 R24, c[0x0][0x740] ;  /* 0x0001d000ff187b82 */ /* 0x000e220000000a00 */
[----:B------:R-:W-:Y:S01]  /*09a0*/  SHF.R.U32.HI R8, RZ, R6, R9 ;  /* 0x00000006ff087219 */ /* 0x000fe20000011609 */
[----:B------:R-:W-:Y:S01]  /*09b0*/  ULDC UR4, c[0x0][0x150] ;  /* 0x0000540000047ab9 */ /* 0x000fe20000000800 */
[----:B------:R-:W-:Y:S02]  /*09c0*/  I2FP.F32.U32 R6, R12 ;  /* 0x0000000c00067245 */ /* 0x000fe40000201000 */
[----:B------:R-:W-:-:S03]  /*09d0*/  IADD3 R13, P0, RZ, -R26, RZ ;  /* 0x8000001aff0d7210 */ /* 0x000fc60007f1e0ff */
[----:B------:R-:W1:Y:S01]  /*09e0*/  LDC R14, c[0x0][0x718] ;  /* 0x0001c600ff0e7b82 */ /* 0x000e620000000800 */
[----:B------:R-:W-:Y:S01]  /*09f0*/  FMUL R6, R6, UR4 ;  /* 0x0000000406067c20 */ /* 0x000fe20008400000 */
[----:B------:R-:W-:Y:S01]  /*0a00*/  IMAD.X R15, RZ, RZ, ~R8, P0 ;  /* 0x000000ffff0f7224 */ /* 0x000fe200000e0e08 */
[----:B------:R-:W-:Y:S01]  /*0a10*/  ULDC UR4, c[0x0][0x154] ;  /* 0x0000550000047ab9 */ /* 0x000fe20000000800 */
[----:B------:R-:W-:-:S03]  /*0a20*/  IMAD.WIDE.U32 R8, R13, R20, R2 ;  /* 0x000000140d087225 */ /* 0x000fc600078e0002 */
[----:B------:R-:W2:Y:S01]  /*0a30*/  F2I.U32.TRUNC.NTZ R6, R6 ;  /* 0x0000000600067305 */ /* 0x000ea2000020f000 */
[----:B------:R-:W3:Y:S01]  /*0a40*/  LDC R11, c[0x0][0x144] ;  /* 0x00005100ff0b7b82 */ /* 0x000ee20000000800 */
[----:B------:R-:W-:-:S04]  /*0a50*/  IMAD R10, R15, R20, RZ ;  /* 0x000000140f0a7224 */ /* 0x000fc800078e02ff */
[----:B------:R-:W-:-:S03]  /*0a60*/  IMAD R13, R13, R21, R10 ;  /* 0x000000150d0d7224 */ /* 0x000fc600078e020a */
[----:B------:R-:W4:Y:S01]  /*0a70*/  LDC R16, c[0x0][0x708] ;  /* 0x0001c200ff107b82 */ /* 0x000f220000000800 */
[----:B------:R-:W-:Y:S01]  /*0a80*/  IMAD.IADD R13, R9, 0x1, R13 ;  /* 0x00000001090d7824 */ /* 0x000fe200078e020d */
[----:B0-----:R-:W-:Y:S01]  /*0a90*/  ISETP.NE.U32.AND P0, PT, R24, RZ, PT ;  /* 0x000000ff1800720c */ /* 0x001fe20003f05070 */
[----:B--2---:R-:W-:-:S03]  /*0aa0*/  IMAD.MOV R9, RZ, RZ, -R6 ;  /* 0x000000ffff097224 */ /* 0x004fc600078e0a06 */
[----:B------:R-:W-:Y:S02]  /*0ab0*/  ISETP.NE.AND.EX P0, PT, R25, RZ, PT, P0 ;  /* 0x000000ff1900720c */ /* 0x000fe40003f05300 */
[----:B------:R-:W0:Y:S01]  /*0ac0*/  LDC R15, c[0x0][0x758] ;  /* 0x0001d600ff0f7b82 */ /* 0x000e220000000800 */
[-CC-:B-1----:R-:W-:Y:S02]  /*0ad0*/  SHF.R.U64 R20, R8, R14.reuse, R13.reuse ;  /* 0x0000000e08147219 */ /* 0x182fe4000000120d */
[----:B------:R-:W-:Y:S02]  /*0ae0*/  I2FP.F32.U32 R8, R7 ;  /* 0x0000000700087245 */ /* 0x000fe40000201000 */
[----:B------:R-:W-:Y:S01]  /*0af0*/  SHF.R.U32.HI R13, RZ, R14, R13 ;  /* 0x0000000eff0d7219 */ /* 0x000fe2000001160d */
[----:B------:R-:W-:Y:S02]  /*0b00*/  IMAD.MOV.U32 R14, RZ, RZ, 0x1 ;  /* 0x00000001ff0e7424 */ /* 0x000fe400078e00ff */
[----:B------:R-:W1:Y:S01]  /*0b10*/  LDC R18, c[0x0][0x148] ;  /* 0x00005200ff127b82 */ /* 0x000e620000000800 */
[----:B---3--:R-:W-:-:S02]  /*0b20*/  IMAD R6, R11, R9, R12 ;  /* 0x000000090b067224 */ /* 0x008fc400078e020c */
[----:B------:R-:W-:Y:S01]  /*0b30*/  FMUL R9, R8, UR4 ;  /* 0x0000000408097c20 */ /* 0x000fe20008400000 */
[----:B------:R-:W-:-:S04]  /*0b40*/  IMAD.MOV.U32 R8, RZ, RZ, -0x1 ;  /* 0xffffffffff087424 */ /* 0x000fc800078e00ff */
[----:B------:R-:W2:Y:S01]  /*0b50*/  LDC R22, c[0x0][0x700] ;  /* 0x0001c000ff167b82 */ /* 0x000ea20000000800 */
[-CC-:B----4-:R-:W-:Y:S02]  /*0b60*/  SHF.R.U64 R28, R20, R16.reuse, R13.reuse ;  /* 0x00000010141c7219 */ /* 0x190fe4000000120d */
[----:B------:R-:W-:Y:S02]  /*0b70*/  SHF.R.U32.HI R10, RZ, R16, R13 ;  /* 0x00000010ff0a7219 */ /* 0x000fe4000001160d */
[----:B------:R3:W4:Y:S03]  /*0b80*/  F2I.U32.TRUNC.NTZ R16, R9 ;  /* 0x0000000900107305 */ /* 0x000726000020f000 */
[----:B------:R-:W1:Y:S01]  /*0b90*/  LDC R19, c[0x0][0x748] ;  /* 0x0001d200ff137b82 */ /* 0x000e620000000800 */
[-C--:B0-----:R-:W-:Y:S02]  /*0ba0*/  SHF.R.U64 R30, R28, R15.reuse, R10 ;  /* 0x0000000f1c1e7219 */ /* 0x081fe4000000120a */
[----:B------:R-:W-:-:S02]  /*0bb0*/  SHF.L.U32 R8, R8, R15, RZ ;  /* 0x0000000f08087219 */ /* 0x000fc400000006ff */
[-C--:B------:R-:W-:Y:S02]  /*0bc0*/  SHF.R.U32.HI R10, RZ, R15.reuse, R10 ;  /* 0x0000000fff0a7219 */ /* 0x080fe4000001160a */
[----:B------:R-:W-:Y:S01]  /*0bd0*/  SHF.L.U32 R14, R14, R15, RZ ;  /* 0x0000000f0e0e7219 */ /* 0x000fe200000006ff */
[----:B------:R-:W0:Y:S01]  /*0be0*/  LDC R21, c[0x0][0x738] ;  /* 0x0001ce00ff157b82 */ /* 0x000e220000000800 */
[----:B------:R-:W-:Y:S01]  /*0bf0*/  LOP3.LUT R15, RZ, R8, RZ, 0x33, !PT ;  /* 0x00000008ff0f7212 */ /* 0x000fe200078e33ff */
[----:B------:R-:W-:Y:S02]  /*0c00*/  IMAD.MOV.U32 R8, RZ, RZ, R30 ;  /* 0x000000ffff087224 */ /* 0x000fe400078e001e */
[----:B---3--:R-:W-:-:S04]  /*0c10*/  IMAD.MOV.U32 R9, RZ, RZ, R10 ;  /* 0x000000ffff097224 */ /* 0x008fc800078e000a */
[----:B------:R-:W3:Y:S01]  /*0c20*/  LDC R23, c[0x0][0x710] ;  /* 0x0001c400ff177b82 */ /* 0x000ee20000000800 */
[----:B----4-:R-:W-:Y:S05]  /*0c30*/  @!P0 BRA `(.L_x_7) ;  /* 0x0000000000288947 */ /* 0x010fea0003800000 */
[----:B------:R-:W4:Y:S02]  /*0c40*/  LDC R13, c[0x0][0x74c] ;  /* 0x0001d300ff0d7b82 */ /* 0x000f240000000800 */
[----:B----4-:R-:W-:-:S05]  /*0c50*/  IADD3 R13, P0, R30, R13, RZ ;  /* 0x0000000d1e0d7210 */ /* 0x010fca0007f1e0ff */
        /* <DEDUP_REMOVED lines=8> */
.L_x_7:
[----:B-1----:R-:W-:Y:S01]  /*0ce0*/  SHF.R.U64 R8, R8, R19, R9 ;  /* 0x0000001308087219 */ /* 0x002fe20000001209 */
[----:B--2---:R-:W-:Y:S01]  /*0cf0*/  VIADD R9, R22, 0xffffffff ;  /* 0xffffffff16097836 */ /* 0x004fe20000000000 */
[----:B------:R-:W-:Y:S01]  /*0d00*/  LOP3.LUT R15, R28, R15, RZ, 0xc0, !PT ;  /* 0x0000000f1c0f7212 */ /* 0x000fe200078ec0ff */
[----:B------:R-:W-:Y:S02]  /*0d10*/  IMAD.MOV R16, RZ, RZ, -R16 ;  /* 0x000000ffff107224 */ /* 0x000fe400078e0a10 */
[----:B------:R-:W-:Y:S01]  /*0d20*/  IMAD.MOV R10, RZ, RZ, -R8 ;  /* 0x000000ffff0a7224 */ /* 0x000fe200078e0a08 */
[----:B------:R-:W-:Y:S01]  /*0d30*/  LOP3.LUT R9, R20, R9, RZ, 0xc0, !PT ;  /* 0x0000000914097212 */ /* 0x000fe200078ec0ff */
[----:B------:R-:W-:Y:S02]  /*0d40*/  @P3 IMAD R6, R18, R16, R7 ;  /* 0x0000001012063224 */ /* 0x000fe400078e0207 */
[----:B------:R-:W-:Y:S02]  /*0d50*/  IMAD R15, R14, R8, R15 ;  /* 0x000000080e0f7224 */ /* 0x000fe400078e020f */
[----:B0-----:R-:W-:-:S02]  /*0d60*/  IMAD R7, R10, R21, R30 ;  /* 0x000000150a077224 */ /* 0x001fc400078e021e */
[----:B------:R-:W-:Y:S02]  /*0d70*/  IMAD.MOV.U32 R8, RZ, RZ, 0x1 ;  /* 0x00000001ff087424 */ /* 0x000fe400078e00ff */
[----:B---3--:R-:W-:Y:S02]  /*0d80*/  IMAD R6, R15, R23, R6 ;  /* 0x000000170f067224 */ /* 0x008fe400078e0206 */
[--C-:B------:R-:W-:Y:S01]  /*0d90*/  IMAD R7, R7, R22, R9.reuse ;  /* 0x0000001607077224 */ /* 0x100fe200078e0209 */
[----:B------:R-:W-:Y:S01]  /*0da0*/  PRMT R9, R8, 0x7610, R9 ;  /* 0x0000761008097816 */ /* 0x000fe20000000009 */
[----:B------:R-:W-:-:S03]  /*0db0*/  IMAD.MOV.U32 R11, RZ, RZ, R26 ;  /* 0x000000ffff0b7224 */ /* 0x000fc600078e001a */
[----:B------:R-:W-:Y:S02]  /*0dc0*/  SEL R10, R7, R6, !P3 ;  /* 0x00000006070a7207 */ /* 0x000fe40005800000 */
[----:B------:R-:W-:-:S07]  /*0dd0*/  SEL R8, R6, R7, !P3 ;  /* 0x0000000706087207 */ /* 0x000fce0005800000 */
.L_x_5:
[----:B------:R-:W-:-:S08]  /*0de0*/  NOP ;  /* 0x0000000000007918 */ /* 0x000fd00000000000 */
[----:B------:R-:W0:Y:S02]  /*0df0*/  USETMAXREG.TRY_ALLOC.CTAPOOL UP0, 0xe8 ;  /* 0x000000e8000079c8 */ /* 0x000e240008000600 */
[----:B0-----:R-:W-:-:S13]  /*0e00*/  PLOP3.LUT P0, PT, PT, PT, UP0, 0x80, 0x0 ;  /* 0x000000000000781c */ /* 0x001fda0003f0f008 */
[----:B------:R-:W-:Y:S05]  /*0e10*/  @!P0 BRA `(.L_x_5) ;  /* 0xfffffffc00f08947 */ /* 0x000fea000383ffff */
[----:B------:R-:W-:Y:S01]  /*0e20*/  ULDC.64 UR4, c[0x0][0x698] ;  /* 0x0001a60000047ab9 */ /* 0x000fe20000000a00 */
[----:B------:R-:W-:Y:S01]  /*0e30*/  ULDC.64 UR16, c[0x0][0x208] ;  /* 0x0000820000107ab9 */ /* 0x000fe20000000a00 */
[----:B------:R-:W-:-:S04]  /*0e40*/  ISETP.NE.U32.AND P0, PT, RZ, UR4, PT ;  /* 0x00000004ff007c0c */ /* 0x000fc8000bf05070 */
[----:B------:R-:W-:-:S13]  /*0e50*/  ISETP.NE.AND.EX P0, PT, RZ, UR5, PT, P0 ;  /* 0x00000005ff007c0c */ /* 0x000fda000bf05300 */
[----:B------:R-:W-:Y:S05]  /*0e60*/  @!P0 BRA `(.L_x_8) ;  /* 0x00000000001c8947 */ /* 0x000fea0003800000 */
[----:B------:R-:W0:Y:S02]  /*0e70*/  LDC.64 R6, c[0x0][0x698] ;  /* 0x0001a600ff067b82 */ /* 0x000e240000000a00 */
[----:B0-----:R-:W2:Y:S02]  /*0e80*/  LDG.E.64 R6, desc[UR16][R6.64] ;  /* 0x0000001006067981 */ /* 0x001ea4000c1e1b00 */
[----:B--2---:R-:W-:-:S04]  /*0e90*/  ISETP.NE.U32.AND P0, PT, R6, RZ, PT ;  /* 0x000000ff0600720c */ /* 0x004fc80003f05070 */
[----:B------:R-:W-:-:S13]  /*0ea0*/  ISETP.NE.AND.EX P0, PT, R7, RZ, PT, P0 ;  /* 0x000000ff0700720c */ /* 0x000fda0003f05300 */
[----:B------:R-:W-:Y:S05]  /*0eb0*/  @!P0 BRA `(.L_x_8) ;  /* 0x0000000000088947 */ /* 0x000fea0003800000 */
[----:B------:R0:W5:Y:S01]  /*0ec0*/  LD.E R12, desc[UR16][R6.64] ;  /* 0x00000010060c7980 */ /* 0x000162000c101900 */
[----:B------:R-:W-:Y:S05]  /*0ed0*/  BRA `(.L_x_9) ;  /* 0x0000000000207947 */ /* 0x000fea0003800000 */
.L_x_8:
[----:B------:R-:W-:Y:S02]  /*0ee0*/  ULDC.64 UR4, c[0x0][0x688] ;  /* 0x0001a20000047ab9 */ /* 0x000fe40000000a00 */
[----:B------:R-:W-:-:S04]  /*0ef0*/  ISETP.NE.U32.AND P0, PT, RZ, UR4, PT ;  /* 0x00000004ff007c0c */ /* 0x000fc8000bf05070 */
[----:B------:R-:W-:-:S13]  /*0f00*/  ISETP.NE.AND.EX P0, PT, RZ, UR5, PT, P0 ;  /* 0x00000005ff007c0c */ /* 0x000fda000bf05300 */
[----:B------:R-:W-:Y:S05]  /*0f10*/  @!P0 BRA `(.L_x_10) ;  /* 0x00000000000c8947 */ /* 0x000fea0003800000 */
[----:B------:R-:W0:Y:S02]  /*0f20*/  LDC.64 R12, c[0x0][0x688] ;  /* 0x0001a200ff0c7b82 */ /* 0x000e240000000a00 */
[----:B0-----:R1:W5:Y:S01]  /*0f30*/  LDG.E R12, desc[UR16][R12.64] ;  /* 0x000000100c0c7981 */ /* 0x001362000c1e1900 */
[----:B------:R-:W-:Y:S05]  /*0f40*/  BRA `(.L_x_9) ;  /* 0x0000000000047947 */ /* 0x000fea0003800000 */
.L_x_10:
[----:B------:R-:W2:Y:S02]  /*0f50*/  LDC R12, c[0x0][0x680] ;  /* 0x0001a000ff0c7b82 */ /* 0x000ea40000000800 */
.L_x_9:
[----:B------:R-:W-:Y:S02]  /*0f60*/  ULDC.64 UR4, c[0x0][0x6a0] ;  /* 0x0001a80000047ab9 */ /* 0x000fe40000000a00 */
[----:B------:R-:W-:-:S04]  /*0f70*/  ISETP.NE.U32.AND P0, PT, RZ, UR4, PT ;  /* 0x00000004ff007c0c */ /* 0x000fc8000bf05070 */
[----:B------:R-:W-:-:S13]  /*0f80*/  ISETP.NE.AND.EX P0, PT, RZ, UR5, PT, P0 ;  /* 0x00000005ff007c0c */ /* 0x000fda000bf05300 */
[----:B------:R-:W-:Y:S05]  /*0f90*/  @!P0 BRA `(.L_x_11) ;  /* 0x00000000001c8947 */ /* 0x000fea0003800000 */
[----:B0-----:R-:W0:Y:S02]  /*0fa0*/  LDC.64 R6, c[0x0][0x6a0] ;  /* 0x0001a800ff067b82 */ /* 0x001e240000000a00 */
[----:B0-----:R-:W3:Y:S02]  /*0fb0*/  LDG.E.64 R6, desc[UR16][R6.64] ;  /* 0x0000001006067981 */ /* 0x001ee4000c1e1b00 */
[----:B---3--:R-:W-:-:S04]  /*0fc0*/  ISETP.NE.U32.AND P0, PT, R6, RZ, PT ;  /* 0x000000ff0600720c */ /* 0x008fc80003f05070 */
[----:B------:R-:W-:-:S13]  /*0fd0*/  ISETP.NE.AND.EX P0, PT, R7, RZ, PT, P0 ;  /* 0x000000ff0700720c */ /* 0x000fda0003f05300 */
[----:B------:R-:W-:Y:S05]  /*0fe0*/  @!P0 BRA `(.L_x_11) ;  /* 0x0000000000088947 */ /* 0x000fea0003800000 */
[----:B------:R0:W5:Y:S01]  /*0ff0*/  LD.E R16, desc[UR16][R6.64] ;  /* 0x0000001006107980 */ /* 0x000162000c101900 */
[----:B------:R-:W-:Y:S05]  /*1000*/  BRA `(.L_x_12) ;  /* 0x0000000000207947 */ /* 0x000fea0003800000 */
.L_x_11:
[----:B------:R-:W-:Y:S02]  /*1010*/  ULDC.64 UR4, c[0x0][0x690] ;  /* 0x0001a40000047ab9 */ /* 0x000fe40000000a00 */
[----:B------:R-:W-:-:S04]  /*1020*/  ISETP.NE.U32.AND P0, PT, RZ, UR4, PT ;  /* 0x00000004ff007c0c */ /* 0x000fc8000bf05070 */
[----:B------:R-:W-:-:S13]  /*1030*/  ISETP.NE.AND.EX P0, PT, RZ, UR5, PT, P0 ;  /* 0x00000005ff007c0c */ /* 0x000fda000bf05300 */
[----:B------:R-:W-:Y:S05]  /*1040*/  @!P0 BRA `(.L_x_13) ;  /* 0x00000000000c8947 */ /* 0x000fea0003800000 */
[----:B------:R-:W3:Y:S02]  /*1050*/  LDC.64 R16, c[0x0][0x690] ;  /* 0x0001a400ff107b82 */ /* 0x000ee40000000a00 */
[----:B---3--:R3:W5:Y:S01]  /*1060*/  LDG.E R16, desc[UR16][R16.64] ;  /* 0x0000001010107981 */ /* 0x008762000c1e1900 */
[----:B------:R-:W-:Y:S05]  /*1070*/  BRA `(.L_x_12) ;  /* 0x0000000000047947 */ /* 0x000fea0003800000 */
.L_x_13:
[----:B------:R-:W4:Y:S02]  /*1080*/  LDC R16, c[0x0][0x684] ;  /* 0x0001a100ff107b82 */ /* 0x000f240000000800 */
.L_x_12:
[----:B------:R-:W-:-:S13]  /*1090*/  LOP3.LUT P0, RZ, R9, 0xff, RZ, 0xc0, !PT ;  /* 0x000000ff09ff7812 */ /* 0x000fda000780c0ff */
[----:B------:R-:W-:Y:S05]  /*10a0*/  @!P0 EXIT ;  /* 0x000000000000894d */ /* 0x000fea0003800000 */
[----:B------:R-:W-:Y:S01]  /*10b0*/  ULDC UR4, c[0x0][0x28c] ;  /* 0x0000a30000047ab9 */ /* 0x000fe20000000800 */
[----:B------:R-:W-:Y:S01]  /*10c0*/  LOP3.LUT R90, R4, 0x1, RZ, 0xfc, !PT ;  /* 0x00000001045a7812 */ /* 0x000fe200078efcff */
[----:B------:R-:W-:-:S04]  /*10d0*/  UIADD3 UR4, UR4, 0x3f, URZ ;  /* 0x0000003f04047890 */ /* 0x000fc8000fffe03f */
[----:B------:R-:W-:-:S04]  /*10e0*/  USHF.R.S32.HI UR5, URZ, 0x1f, UR4 ;  /* 0x0000001f3f057899 */ /* 0x000fc80008011404 */
[----:B------:R-:W-:-:S03]  /*10f0*/  ULEA.HI UR5, UR5, UR4, URZ, 0x6 ;  /* 0x0000000405057291 */ /* 0x000fc6000f8f303f */
[----:B------:R-:W-:Y:S01]  /*1100*/  UMOV UR4, URZ ;  /* 0x0000003f00047c82 */ /* 0x000fe20008000000 */
[----:B------:R-:W-:-:S03]  /*1110*/  USHF.R.S32.HI UR8, URZ, 0x6, UR5 ;  /* 0x000000063f087899 */ /* 0x000fc60008011405 */
[----:B------:R-:W-:-:S09]  /*1120*/  UMOV UR5, URZ ;  /* 0x0000003f00057c82 */ /* 0x000fd20008000000 */
.L_x_152:
[----:B0-----:R-:W-:Y:S01]  /*1130*/  LOP3.LUT R6, R0, 0x80, RZ, 0xc0, !PT ;  /* 0x0000008000067812 */ /* 0x001fe200078ec0ff */
[----:B------:R-:W-:Y:S01]  /*1140*/  UMOV UR6, URZ ;  /* 0x0000003f00067c82 */ /* 0x000fe20008000000 */
[----:B------:R-:W-:Y:S01]  /*1150*/  IMAD.MOV.U32 R173, RZ, RZ, RZ ;  /* 0x000000ffffad7224 */ /* 0x000fe200078e00ff */
[----:B------:R-:W-:Y:S02]  /*1160*/  CS2R R22, SRZ ;  /* 0x0000000000167805 */ /* 0x000fe4000001ff00 */
[----:B------:R-:W-:Y:S01]  /*1170*/  SHF.R.U32.HI R7, RZ, 0x7, R6 ;  /* 0x00000007ff077819 */ /* 0x000fe20000011606 */
[----:B--2---:R-:W-:Y:S01]  /*1180*/  IMAD.MOV.U32 R171, RZ, RZ, RZ ;  /* 0x000000ffffab7224 */ /* 0x004fe200078e00ff */
[----:B------:R-:W-:Y:S01]  /*1190*/  VIMNMX R6, RZ, UR8, PT ;  /* 0x00000008ff067c48 */ /* 0x000fe2000bfe0100 */
[----:B------:R-:W-:Y:S01]  /*11a0*/  IMAD.MOV.U32 R169, RZ, RZ, RZ ;  /* 0x000000ffffa97224 */ /* 0x000fe200078e00ff */
[----:B------:R-:W-:Y:S01]  /*11b0*/  CS2R R20, SRZ ;  /* 0x0000000000147805 */ /* 0x000fe2000001ff00 */
[----:B------:R-:W-:Y:S01]  /*11c0*/  IMAD.MOV.U32 R167, RZ, RZ, RZ ;  /* 0x000000ffffa77224 */ /* 0x000fe200078e00ff */
[----:B------:R-:W0:Y:S01]  /*11d0*/  SHFL.IDX PT, R7, R7, RZ, 0x1f ;  /* 0x00001fff07077589 */ /* 0x000e2200000e0000 */
[----:B------:R-:W-:Y:S01]  /*11e0*/  IADD3 R6, -R6, UR8, RZ ;  /* 0x0000000806067c10 */ /* 0x000fe2000fffe1ff */
[----:B------:R-:W-:Y:S01]  /*11f0*/  IMAD.MOV.U32 R165, RZ, RZ, RZ ;  /* 0x000000ffffa57224 */ /* 0x000fe200078e00ff */
[----:B---3--:R-:W-:Y:S01]  /*1200*/  CS2R R18, SRZ ;  /* 0x0000000000127805 */ /* 0x008fe2000001ff00 */
[----:B------:R-:W-:Y:S01]  /*1210*/  IMAD.MOV.U32 R163, RZ, RZ, RZ ;  /* 0x000000ffffa37224 */ /* 0x000fe200078e00ff */
[----:B------:R-:W-:Y:S01]  /*1220*/  ISETP.GE.AND P0, PT, R6, 0x1, PT ;  /* 0x000000010600780c */ /* 0x000fe20003f06270 */
[----:B------:R-:W-:Y:S01]  /*1230*/  IMAD.MOV.U32 R161, RZ, RZ, RZ ;  /* 0x000000ffffa17224 */ /* 0x000fe200078e00ff */
[----:B------:R-:W-:Y:S01]  /*1240*/  CS2R R24, SRZ ;  /* 0x0000000000187805 */ /* 0x000fe2000001ff00 */
        /* <DEDUP_REMOVED lines=9> */
[----:B----4-:R-:W-:Y:S01]  /*12e0*/  CS2R R34, SRZ ;  /* 0x0000000000227805 */ /* 0x010fe2000001ff00 */
[----:B------:R-:W-:Y:S01]  /*12f0*/  IMAD.MOV.U32 R149, RZ, RZ, RZ ;  /* 0x000000ffff957224 */ /* 0x000fe200078e00ff */
[----:B------:R-:W-:Y:S01]  /*1300*/  CS2R R36, SRZ ;  /* 0x0000000000247805 */ /* 0x000fe2000001ff00 */
[----:B------:R-:W-:Y:S01]  /*1310*/  IMAD.MOV.U32 R147, RZ, RZ, RZ ;  /* 0x000000ffff937224 */ /* 0x000fe200078e00ff */
[----:B-1----:R-:W-:Y:S01]  /*1320*/  CS2R R38, SRZ ;  /* 0x0000000000267805 */ /* 0x002fe2000001ff00 */
[----:B------:R-:W-:Y:S01]  /*1330*/  IMAD.MOV.U32 R145, RZ, RZ, RZ ;  /* 0x000000ffff917224 */ /* 0x000fe200078e00ff */
[----:B------:R-:W-:-:S02]  /*1340*/  CS2R R40, SRZ ;  /* 0x0000000000287805 */ /* 0x000fc4000001ff00 */
[----:B0-----:R-:W-:Y:S01]  /*1350*/  R2UR UR7, R7 ;  /* 0x00000000070772ca */ /* 0x001fe200000e0000 */
[----:B------:R-:W-:Y:S01]  /*1360*/  IMAD.MOV.U32 R143, RZ, RZ, RZ ;  /* 0x000000ffff8f7224 */ /* 0x000fe200078e00ff */
[----:B-----5:R-:W-:Y:S01]  /*1370*/  CS2R R42, SRZ ;  /* 0x00000000002a7805 */ /* 0x020fe2000001ff00 */
        /* <DEDUP_REMOVED lines=44> */
[----:B------:R-:W-:-:S02]  /*1640*/  IMAD.MOV.U32 R97, RZ, RZ, RZ ;  /* 0x000000ffff617224 */ /* 0x000fc400078e00ff */
[----:B------:R-:W-:Y:S02]  /*1650*/  IMAD.MOV.U32 R95, RZ, RZ, RZ ;  /* 0x000000ffff5f7224 */ /* 0x000fe400078e00ff */
[----:B------:R-:W-:Y:S02]  /*1660*/  IMAD.MOV.U32 R93, RZ, RZ, RZ ;  /* 0x000000ffff5d7224 */ /* 0x000fe400078e00ff */
[----:B------:R-:W-:Y:S02]  /*1670*/  IMAD.MOV.U32 R91, RZ, RZ, RZ ;  /* 0x000000ffff5b7224 */ /* 0x000fe400078e00ff */
[----:B------:R-:W-:Y:S02]  /*1680*/  IMAD.MOV.U32 R89, RZ, RZ, RZ ;  /* 0x000000ffff597224 */ /* 0x000fe400078e00ff */
[----:B---3--:R-:W-:Y:S02]  /*1690*/  IMAD.MOV.U32 R17, RZ, RZ, RZ ;  /* 0x000000ffff117224 */ /* 0x008fe400078e00ff */
[----:B------:R-:W-:-:S02]  /*16a0*/  IMAD.MOV.U32 R15, RZ, RZ, RZ ;  /* 0x000000ffff0f7224 */ /* 0x000fc400078e00ff */
[----:B-1----:R-:W-:Y:S02]  /*16b0*/  IMAD.MOV.U32 R13, RZ, RZ, RZ ;  /* 0x000000ffff0d7224 */ /* 0x002fe400078e00ff */
[----:B------:R-:W-:Y:S02]  /*16c0*/  IMAD.MOV.U32 R177, RZ, RZ, RZ ;  /* 0x000000ffffb17224 */ /* 0x000fe400078e00ff */
[----:B------:R-:W-:Y:S02]  /*16d0*/  IMAD.MOV.U32 R175, RZ, RZ, RZ ;  /* 0x000000ffffaf7224 */ /* 0x000fe400078e00ff */
[----:B------:R-:W-:Y:S02]  /*16e0*/  IMAD.MOV.U32 R179, RZ, RZ, RZ ;  /* 0x000000ffffb37224 */ /* 0x000fe400078e00ff */
[----:B------:R-:W-:Y:S02]  /*16f0*/  IMAD.MOV.U32 R181, RZ, RZ, RZ ;  /* 0x000000ffffb57224 */ /* 0x000fe400078e00ff */
[----:B------:R-:W-:-:S02]  /*1700*/  IMAD.MOV.U32 R183, RZ, RZ, RZ ;  /* 0x000000ffffb77224 */ /* 0x000fc400078e00ff */
[----:B------:R-:W-:Y:S02]  /*1710*/  IMAD.MOV.U32 R185, RZ, RZ, RZ ;  /* 0x000000ffffb97224 */ /* 0x000fe400078e00ff */
[----:B------:R-:W-:Y:S02]  /*1720*/  IMAD.MOV.U32 R187, RZ, RZ, RZ ;  /* 0x000000ffffbb7224 */ /* 0x000fe400078e00ff */
[----:B------:R-:W-:Y:S02]  /*1730*/  IMAD.MOV.U32 R189, RZ, RZ, RZ ;  /* 0x000000ffffbd7224 */ /* 0x000fe400078e00ff */
[----:B------:R-:W-:Y:S02]  /*1740*/  IMAD.MOV.U32 R197, RZ, RZ, RZ ;  /* 0x000000ffffc57224 */ /* 0x000fe400078e00ff */
[----:B------:R-:W-:Y:S02]  /*1750*/  IMAD.MOV.U32 R195, RZ, RZ, RZ ;  /* 0x000000ffffc37224 */ /* 0x000fe400078e00ff */
[----:B------:R-:W-:-:S02]  /*1760*/  IMAD.MOV.U32 R193, RZ, RZ, RZ ;  /* 0x000000ffffc17224 */ /* 0x000fc400078e00ff */
[----:B------:R-:W-:Y:S01]  /*1770*/  IMAD.MOV.U32 R191, RZ, RZ, RZ ;  /* 0x000000ffffbf7224 */ /* 0x000fe200078e00ff */
[----:B------:R-:W-:Y:S06]  /*1780*/  @!P0 BRA `(.L_x_14) ;  /* 0x0000000800588947 */ /* 0x000fec0003800000 */
[----:B------:R-:W0:Y:S01]  /*1790*/  S2UR UR10, SR_CgaCtaId ;  /* 0x00000000000a79c3 */ /* 0x000e220000008800 */
[----:B------:R-:W-:Y:S01]  /*17a0*/  ULEA.HI UR6, UR7, UR7, URZ, 0x1 ;  /* 0x0000000707067291 */ /* 0x000fe2000f8f083f */
[----:B------:R-:W-:Y:S01]  /*17b0*/  IMAD.MOV.U32 R173, RZ, RZ, RZ ;  /* 0x000000ffffad7224 */ /* 0x000fe200078e00ff */
[----:B------:R-:W-:Y:S01]  /*17c0*/  UMOV UR9, 0x400 ;  /* 0x0000040000097882 */ /* 0x000fe20000000000 */
[----:B------:R-:W-:Y:S01]  /*17d0*/  IMAD.U32 R92, RZ, RZ, UR4 ;  /* 0x00000004ff5c7e24 */ /* 0x000fe2000f8e00ff */
[----:B------:R-:W-:Y:S02]  /*17e0*/  ULOP3.LUT UR6, UR6, 0x1ffffe, URZ, 0xc0, !UPT ;  /* 0x001ffffe06067892 */ /* 0x000fe4000f8ec03f */
[----:B------:R-:W-:Y:S02]  /*17f0*/  UPLOP3.LUT UP0, UPT, UPT, UPT, UPT, 0x40, 0x0 ;  /* 0x000000000000789c */ /* 0x000fe40003f0e870 */
[----:B------:R-:W-:Y:S01]  /*1800*/  UIADD3 UR6, UR7, -UR6, URZ ;  /* 0x8000000607067290 */ /* 0x000fe2000fffe03f */
[----:B------:R-:W-:Y:S01]  /*1810*/  UMOV UR11, UR5 ;  /* 0x00000005000b7c82 */ /* 0x000fe20008000000 */
[----:B------:R-:W-:Y:S01]  /*1820*/  ULDC UR19, c[0x0][0x644] ;  /* 0x0001910000137ab9 */ /* 0x000fe20000000800 */
[----:B0-----:R-:W-:-:S03]  /*1830*/  ULEA UR9, UR10, UR9, 0x18 ;  /* 0x000000090a097291 */ /* 0x001fc6000f8ec03f */
[----:B------:R-:W-:Y:S01]  /*1840*/  UMOV UR10, UR5 ;  /* 0x00000005000a7c82 */ /* 0x000fe20008000000 */
[----:B------:R-:W-:-:S04]  /*1850*/  ULEA UR6, UR6, UR9, 0xb ;  /* 0x0000000906067291 */ /* 0x000fc8000f8e583f */
[----:B------:R-:W-:-:S04]  /*1860*/  UIADD3 UR6, UR6, 0x200, URZ ;  /* 0x0000020006067890 */ /* 0x000fc8000fffe03f */
[----:B------:R-:W-:-:S03]  /*1870*/  USHF.R.U32.HI UR7, URZ, 0x4, UR6 ;  /* 0x000000043f077899 */ /* 0x000fc60008011606 */
[----:B------:R-:W-:Y:S01]  /*1880*/  UMOV UR6, URZ ;  /* 0x0000003f00067c82 */ /* 0x000fe20008000000 */
[----:B------:R-:W-:-:S03]  /*1890*/  ULOP3.LUT UR9, UR7, 0x3fff, URZ, 0xc0, !UPT ;  /* 0x00003fff07097892 */ /* 0x000fc6000f8ec03f */
[----:B------:R-:W-:-:S09]  /*18a0*/  UMOV UR7, URZ ;  /* 0x0000003f00077c82 */ /* 0x000fd20008000000 */
.L_x_22:
[----:B------:R-:W-:-:S13]  /*18b0*/  ISETP.NE.AND P1, PT, R90, 0x3, PT ;  /* 0x000000035a00780c */ /* 0x000fda0003f25270 */
[----:B01----:R-:W-:Y:S05]  /*18c0*/  @!P1 BRA `(.L_x_15) ;  /* 0x0000000000049947 */ /* 0x003fea0003800000 */
[----:B------:R-:W-:Y:S01]  /*18d0*/  BPT.TRAP 0x1 ;  /* 0x000000040000795c */ /* 0x000fe20000300000 */
.L_x_15:
[----:B------:R-:W0:Y:S01]  /*18e0*/  S2UR UR13, SR_CgaCtaId ;  /* 0x00000000000d79c3 */ /* 0x000e220000008800 */
[----:B------:R-:W-:Y:S01]  /*18f0*/  UMOV UR12, 0x400 ;  /* 0x00000400000c7882 */ /* 0x000fe20000000000 */
[----:B------:R-:W-:Y:S01]  /*1900*/  SHF.L.U32 R9, R92, 0x1f, RZ ;  /* 0x0000001f5c097819 */ /* 0x000fe200000006ff */
[----:B0-----:R-:W-:-:S04]  /*1910*/  ULEA UR18, UR13, UR12, 0x18 ;  /* 0x0000000c0d127291 */ /* 0x001fc8000f8ec03f */
[----:B------:R-:W-:-:S09]  /*1920*/  ULEA UR12, UR10, UR18, 0x3 ;  /* 0x000000120a0c7291 */ /* 0x000fd2000f8e183f */
[----:B------:R0:W1:Y:S01]  /*1930*/  SYNCS.PHASECHK.TRANS64.TRYWAIT P0, [UR12], R9 ;  /* 0x00000009ff0075a7 */ /* 0x000062000800014c */
[----:B------:R-:W-:Y:S05]  /*1940*/  @!P1 BRA `(.L_x_16) ;  /* 0x0000000000049947 */ /* 0x000fea0003800000 */
[----:B------:R-:W-:Y:S01]  /*1950*/  BPT.TRAP 0x1 ;  /* 0x000000040000795c */ /* 0x000fe20000300000 */
.L_x_16:
[C---:B------:R-:W-:Y:S02]  /*1960*/  IMAD.SHL.U32 R7, R0.reuse, 0x20, RZ ;  /* 0x0000002000077824 */ /* 0x040fe400078e00ff */
[C---:B------:R-:W-:Y:S02]  /*1970*/  IMAD.SHL.U32 R14, R0.reuse, 0x200, RZ ;  /* 0x00000200000e7824 */ /* 0x040fe400078e00ff */
[----:B------:R-:W-:Y:S01]  /*1980*/  IMAD.SHL.U32 R88, R0, 0x10, RZ ;  /* 0x0000001000587824 */ /* 0x000fe200078e00ff */
[----:B------:R-:W-:-:S04]  /*1990*/  LOP3.LUT R7, R7, 0x1c00, RZ, 0xc0, !PT ;  /* 0x00001c0007077812 */ /* 0x000fc800078ec0ff */
[----:B------:R-:W-:Y:S01]  /*19a0*/  LOP3.LUT R7, R7, 0x200, R14, 0xf8, !PT ;  /* 0x0000020007077812 */ /* 0x000fe200078ef80e */
[----:B------:R-:W-:-:S03]  /*19b0*/  IMAD.U32 R14, RZ, RZ, UR10 ;  /* 0x0000000aff0e7e24 */ /* 0x000fc6000f8e00ff */
[----:B------:R-:W-:-:S04]  /*19c0*/  LOP3.LUT R7, R7, 0x1c0, R88, 0xf8, !PT ;  /* 0x000001c007077812 */ /* 0x000fc800078ef858 */
[----:B------:R-:W-:-:S04]  /*19d0*/  LOP3.LUT R7, R7, 0x20, R88, 0xf8, !PT ;  /* 0x0000002007077812 */ /* 0x000fc800078ef858 */
[----:B------:R-:W-:-:S05]  /*19e0*/  SHF.R.U32.HI R7, RZ, 0x3, R7 ;  /* 0x00000003ff077819 */ /* 0x000fca0000011607 */
[----:B------:R-:W-:Y:S01]  /*19f0*/  IMAD R7, R14, 0x400, R7 ;  /* 0x000004000e077824 */ /* 0x000fe200078e0207 */
[----:B-1----:R-:W-:Y:S06]  /*1a00*/  @P0 BRA `(.L_x_17) ;  /* 0x0000000000080947 */ /* 0x002fec0003800000 */
[----:B------:R-:W1:Y:S02]  /*1a10*/  SYNCS.PHASECHK.TRANS64.TRYWAIT P0, [UR12], R9 ;  /* 0x00000009ff0075a7 */ /* 0x000e64000800014c */
[----:B-1----:R-:W-:Y:S05]  /*1a20*/  @!P0 BRA `(.L_x_18) ;  /* 0x0000007c00488947 */ /* 0x002fea0003800000 */
.L_x_17:
[----:B------:R-:W3:Y:S01]  /*1a30*/  LDS R88, [R7+UR18+0x33200] ;  /* 0x0332001207587984 */ /* 0x000ee20008000800 */
[----:B------:R-:W-:Y:S02]  /*1a40*/  UIADD3 UR12, UR18, 0x11200, URZ ;  /* 0x00011200120c7890 */ /* 0x000fe4000fffe03f */
[----:B------:R-:W-:Y:S02]  /*1a50*/  USEL UR7, UR7, URZ, !UP0 ;  /* 0x0000003f07077287 */ /* 0x000fe4000c000000 */
[----:B------:R-:W-:Y:S02]  /*1a60*/  USHF.R.U32.HI UR12, URZ, 0x4, UR12 ;  /* 0x000000043f0c7899 */ /* 0x000fe4000801160c */
[----:B------:R-:W-:Y:S02]  /*1a70*/  ULOP3.LUT UR13, UR9, 0x10000, URZ, 0xfc, !UPT ;  /* 0x00010000090d7892 */ /* 0x000fe4000f8efc3f */
[----:B------:R-:W-:Y:S02]  /*1a80*/  ULOP3.LUT UR12, UR12, 0x3fff, URZ, 0xc0, !UPT ;  /* 0x00003fff0c0c7892 */ /* 0x000fe4000f8ec03f */
[----:B------:R-:W-:-:S02]  /*1a90*/  UISETP.NE.U32.AND UP0, UPT, UR7, URZ, UPT ;  /* 0x0000003f0700728c */ /* 0x000fc4000bf05070 */
[----:B------:R-:W-:Y:S02]  /*1aa0*/  ULOP3.LUT UR14, UR12, 0x10000, URZ, 0xfc, !UPT ;  /* 0x000100000c0e7892 */ /* 0x000fe4000f8efc3f */
[----:B------:R-:W-:Y:S02]  /*1ab0*/  ULEA UR12, UR10, UR13, 0x8 ;  /* 0x0000000d0a0c7291 */ /* 0x000fe4000f8e403f */
[----:B------:R-:W-:Y:S01]  /*1ac0*/  ULEA UR14, UR10, UR14, 0x9 ;  /* 0x0000000e0a0e7291 */ /* 0x000fe2000f8e483f */
[----:B------:R-:W-:Y:S01]  /*1ad0*/  UMOV UR13, 0xc0000010 ;  /* 0xc0000010000d7882 */ /* 0x000fe20000000000 */
[----:B------:R-:W-:Y:S01]  /*1ae0*/  UMOV UR15, 0x80000020 ;  /* 0x80000020000f7882 */ /* 0x000fe20000000000 */
[----:B------:R-:W-:Y:S01]  /*1af0*/  UIADD3 UR6, UR6, 0x1, URZ ;  /* 0x0000000106067890 */ /* 0x000fe2000fffe03f */
[----:B---3--:R-:W-:-:S06]  /*1b00*/  WARPGROUP.ARRIVE ;  /* 0x00000000000079c5 */ /* 0x008fcc0000000000 */
[----:B------:R-:W-:Y:S01]  /*1b10*/  QGMMA.SP.64x128x64.F32.E4M3.E4M3 R24, gdesc[UR12], R24, UP0, R88, gsb0 ;  /* 0x05e058000c1879f3 */ /* 0x000fe2000b800a18 */
[----:B------:R-:W-:-:S04]  /*1b20*/  UISETP.NE.AND UP0, UPT, UR6, UR19, UPT ;  /* 0x000000130600728c */ /* 0x000fc8000bf05270 */
[----:B------:R-:W-:-:S04]  /*1b30*/  USEL UR7, URZ, 0x1, UP0 ;  /* 0x000000013f077887 */ /* 0x000fc80008000000 */
[----:B------:R-:W-:-:S06]  /*1b40*/  UISETP.NE.AND UP0, UPT, UR7, URZ, UPT ;  /* 0x0000003f0700728c */ /* 0x000fcc000bf05270 */
[----:B------:R-:W-:Y:S01]  /*1b50*/  PLOP3.LUT P0, PT, PT, PT, UP0, 0x80, 0x0 ;  /* 0x000000000000781c */ /* 0x000fe20003f0f008 */
[----:B------:R-:W-:-:S12]  /*1b60*/  WARPGROUP.DEPBAR.LE gsb0, 0x0 ;  /* 0x00008000000079c5 */ /* 0x000fd80000010000 */
[----:B------:R-:W-:Y:S05]  /*1b70*/  @!P0 BRA `(.L_x_19) ;  /* 0x0000000400088947 */ /* 0x000fea0003800000 */
[----:B------:R-:W-:Y:S01]  /*1b80*/  FADD R191, R24, R191 ;  /* 0x000000bf18bf7221 */ /* 0x000fe20000000000 */
[----:B------:R-:W-:-:S01]  /*1b90*/  FADD R18, R25, R18 ;  /* 0x0000001219127221 */ /* 0x000fc20000000000 */
        /* <DEDUP_REMOVED lines=62> */
[----:B------:R-:W-:-:S02]  /*1f80*/  WARPGROUP.DEPBAR.LE gsb0, 0x0 ;  /* 0x00008000000079c5 */ /* 0x000fc40000010000 */
[----:B------:R-:W-:-:S05]  /*1f90*/  UMOV UR6, URZ ;  /* 0x0000003f00067c82 */ /* 0x000fca0008000000 */
.L_x_19:
[----:B------:R-:W-:Y:S05]  /*1fa0*/  @!P1 BRA `(.L_x_20) ;  /* 0x0000000000049947 */ /* 0x000fea0003800000 */
[----:B------:R-:W-:Y:S01]  /*1fb0*/  BPT.TRAP 0x1 ;  /* 0x000000040000795c */ /* 0x000fe20000300000 */
.L_x_20:
[----:B------:R-:W-:Y:S01]  /*1fc0*/  ULEA UR7, UR11, UR18, 0x3 ;  /* 0x000000120b077291 */ /* 0x000fe2000f8e183f */
[----:B------:R-:W-:-:S03]  /*1fd0*/  ISETP.GT.U32.AND P0, PT, R4, 0x1, PT ;  /* 0x000000010400780c */ /* 0x000fc60003f04070 */
[----:B------:R-:W-:-:S04]  /*1fe0*/  UIADD3 UR7, UR7, 0x88, URZ ;  /* 0x0000008807077890 */ /* 0x000fc8000fffe03f */
[----:B------:R-:W-:-:S09]  /*1ff0*/  UPRMT UR7, URZ, 0x654, UR7 ;  /* 0x000006543f077896 */ /* 0x000fd20008000007 */
[----:B------:R-:W-:Y:S01]  /*2000*/  SYNCS.ARRIVE.TRANS64.RED.A1T0 RZ, [UR7], RZ ;  /* 0x000000ffffff79a7 */ /* 0x000fe20008100407 */
[----:B------:R-:W-:Y:S05]  /*2010*/  @P0 BRA `(.L_x_21) ;  /* 0x0000000000040947 */ /* 0x000fea0003800000 */
[----:B------:R-:W-:Y:S01]  /*2020*/  BPT.TRAP 0x1 ;  /* 0x000000040000795c */ /* 0x000fe20000300000 */
.L_x_21:
[----:B------:R-:W-:Y:S01]  /*2030*/  UIADD3 UR10, UR10, 0x1, URZ ;  /* 0x000000010a0a7890 */ /* 0x000fe2000fffe03f */
[C---:B------:R-:W-:Y:S01]  /*2040*/  ISETP.GT.AND P0, PT, R6.reuse, 0x1, PT ;  /* 0x000000010600780c */ /* 0x040fe20003f04270 */
[----:B------:R-:W-:Y:S01]  /*2050*/  UIADD3 UR11, UR11, 0x1, URZ ;  /* 0x000000010b0b7890 */ /* 0x000fe2000fffe03f */
[----:B------:R-:W-:Y:S01]  /*2060*/  VIADD R6, R6, 0xffffffff ;  /* 0xffffffff06067836 */ /* 0x000fe20000000000 */
[----:B------:R-:W-:Y:S02]  /*2070*/  UISETP.NE.AND UP1, UPT, UR10, 0x11, UPT ;  /* 0x000000110a00788c */ /* 0x000fe4000bf25270 */
[----:B------:R-:W-:Y:S02]  /*2080*/  UISETP.NE.AND UP2, UPT, UR11, 0x11, UPT ;  /* 0x000000110b00788c */ /* 0x000fe4000bf45270 */
[----:B------:R-:W-:Y:S02]  /*2090*/  USEL UR7, URZ, 0x1, UP1 ;  /* 0x000000013f077887 */ /* 0x000fe40008800000 */
[----:B------:R-:W-:-:S02]  /*20a0*/  USEL UR10, UR10, URZ, UP1 ;  /* 0x0000003f0a0a7287 */ /* 0x000fc40008800000 */
[----:B------:R-:W-:Y:S02]  /*20b0*/  USEL UR11, UR11, URZ, UP2 ;  /* 0x0000003f0b0b7287 */ /* 0x000fe40009000000 */
[----:B------:R-:W-:Y:S01]  /*20c0*/  LOP3.LUT R92, R92, UR7, RZ, 0x3c, !PT ;  /* 0x000000075c5c7c12 */ /* 0x000fe2000f8e3cff */
[----:B------:R-:W-:Y:S01]  /*20d0*/  UMOV UR7, 0x1 ;  /* 0x0000000100077882 */ /* 0x000fe20000000000 */
[----:B------:R-:W-:Y:S08]  /*20e0*/  @P0 BRA `(.L_x_22) ;  /* 0xfffffff400f00947 */ /* 0x000ff0000383ffff */
.L_x_14:
[----:B------:R-:W-:Y:S01]  /*20f0*/  LOP3.LUT R6, R0, 0x60, RZ, 0xc0, !PT ;  /* 0x0000006000067812 */ /* 0x000fe200078ec0ff */
[----:B------:R-:W3:Y:S01]  /*2100*/  LDC R92, c[0x0][0x288] ;  /* 0x0000a200ff5c7b82 */ /* 0x000ee20000000800 */
[----:B------:R-:W-:Y:S01]  /*2110*/  SHF.R.U32.HI R7, RZ, 0x2, R0 ;  /* 0x00000002ff077819 */ /* 0x000fe20000011600 */
[----:B------:R-:W-:Y:S01]  /*2120*/  UISETP.NE.AND UP2, UPT, UR6, URZ, UPT ;  /* 0x0000003f0600728c */ /* 0x000fe2000bf45270 */
[----:B------:R-:W-:Y:S01]  /*2130*/  SHF.R.U32.HI R6, RZ, 0x5, R6 ;  /* 0x00000005ff067819 */ /* 0x000fe20000011606 */
[----:B------:R-:W-:Y:S01]  /*2140*/  UIADD3 UR5, UR8, UR5, URZ ;  /* 0x0000000508057290 */ /* 0x000fe2000fffe03f */
[----:B------:R-:W-:Y:S01]  /*2150*/  LOP3.LUT R7, R7, 0x7, RZ, 0xc0, !PT ;  /* 0x0000000707077812 */ /* 0x000fe200078ec0ff */
[----:B------:R-:W-:Y:S01]  /*2160*/  IMAD.SHL.U32 R199, R10, 0x80, RZ ;  /* 0x000000800ac77824 */ /* 0x000fe200078e00ff */
[----:B01----:R-:W-:Y:S01]  /*2170*/  LOP3.LUT R9, R5, 0x1, RZ, 0xc0, !PT ;  /* 0x0000000105097812 */ /* 0x003fe200078ec0ff */
[C---:B------:R-:W-:Y:S01]  /*2180*/  IMAD.SHL.U32 R88, R6.reuse, 0x10, RZ ;  /* 0x0000001006587824 */ /* 0x040fe200078e00ff */
[----:B------:R-:W-:Y:S01]  /*2190*/  USEL UR9, URZ, 0x1, !UP2 ;  /* 0x000000013f097887 */ /* 0x000fe2000d000000 */
[--C-:B------:R-:W-:Y:S01]  /*21a0*/  IMAD R14, R6, -0x10, -R7.reuse ;  /* 0xfffffff0060e7824 */ /* 0x100fe200078e0a07 */
[----:B------:R-:W-:Y:S01]  /*21b0*/  SHF.R.U32.HI R6, RZ, 0x1, R0 ;  /* 0x00000001ff067819 */ /* 0x000fe20000011600 */
[----:B------:R-:W-:Y:S01]  /*21c0*/  UISETP.GT.U32.AND UP0, UPT, UR5, 0x10, UPT ;  /* 0x000000100500788c */ /* 0x000fe2000bf04070 */
[----:B------:R-:W-:Y:S01]  /*21d0*/  LOP3.LUT R7, R88, 0xfffffff0, R7, 0xe2, !PT ;  /* 0xfffffff058077812 */ /* 0x000fe200078ee207 */
[----:B------:R-:W-:Y:S01]  /*21e0*/  IMAD R14, R9, -0x40, R14 ;  /* 0xffffffc0090e7824 */ /* 0x000fe200078e020e */
[----:B------:R-:W-:Y:S01]  /*21f0*/  SHF.R.S32.HI R88, RZ, 0x1f, R11 ;  /* 0x0000001fff587819 */ /* 0x000fe2000001140b */
[----:B------:R-:W-:Y:S01]  /*2200*/  IMAD.SHL.U32 R9, R8, 0x80, RZ ;  /* 0x0000008008097824 */ /* 0x000fe200078e00ff */
[----:B------:R-:W-:Y:S01]  /*2210*/  LOP3.LUT R6, R7, 0x40, R6, 0xf8, !PT ;  /* 0x0000004007067812 */ /* 0x000fe200078ef806 */
[----:B------:R-:W-:Y:S01]  /*2220*/  ULDC UR7, c[0x0][0x284] ;  /* 0x0000a10000077ab9 */ /* 0x000fe20000000800 */
[----:B------:R-:W-:Y:S01]  /*2230*/  LOP3.LUT R8, R0, 0x3, RZ, 0xc0, !PT ;  /* 0x0000000300087812 */ /* 0x000fe200078ec0ff */
[----:B------:R-:W-:Y:S01]  /*2240*/  UISETP.LT.U32.AND UP0, UPT, UR8, 0x11, UP0 ;  /* 0x000000110800788c */ /* 0x000fe20008701070 */
[----:B------:R-:W-:Y:S01]  /*2250*/  LOP3.LUT R6, R6, R9, RZ, 0xfc, !PT ;  /* 0x0000000906067212 */ /* 0x000fe200078efcff */
[----:B------:R-:W-:Y:S01]  /*2260*/  ULDC.64 UR10, c[0x0][0x6d0] ;  /* 0x0001b400000a7ab9 */ /* 0x000fe20000000a00 */
[----:B------:R-:W-:Y:S01]  /*2270*/  ISETP.NE.AND P1, PT, RZ, UR9, PT ;  /* 0x00000009ff007c0c */ /* 0x000fe2000bf25270 */
[----:B------:R-:W-:Y:S01]  /*2280*/  UISETP.GE.U32.AND UP1, UPT, UR8, 0x11, UPT ;  /* 0x000000110800788c */ /* 0x000fe2000bf26070 */
[----:B---3--:R-:W-:Y:S01]  /*2290*/  ISETP.GE.AND P0, PT, R199, R92, PT ;  /* 0x0000005cc700720c */ /* 0x008fe20003f06270 */
[----:B------:R-:W-:Y:S01]  /*22a0*/  IMAD R92, R8, -0x2, R92 ;  /* 0xfffffffe085c7824 */ /* 0x000fe200078e025c */
[----:B------:R-:W-:Y:S01]  /*22b0*/  SHF.R.S32.HI R7, RZ, 0x1f, R6 ;  /* 0x0000001fff077819 */ /* 0x000fe20000011406 */
[----:B------:R-:W-:Y:S01]  /*22c0*/  IMAD R94, R88, UR10, RZ ;  /* 0x0000000a585e7c24 */ /* 0x000fe2000f8e02ff */
[----:B------:R-:W-:-:S02]  /*22d0*/  IADD3 R14, -R9, UR7, R14 ;  /* 0x00000007090e7c10 */ /* 0x000fc4000fffe10e */
[----:B------:R-:W-:Y:S01]  /*22e0*/  ISETP.GE.OR P0, PT, R9, UR7, P0 ;  /* 0x0000000709007c0c */ /* 0x000fe20008706670 */
[C---:B------:R-:W-:Y:S01]  /*22f0*/  IMAD.WIDE.U32 R8, R11.reuse, UR10, R6 ;  /* 0x0000000a0b087c25 */ /* 0x040fe2000f8e0006 */
[----:B------:R-:W-:Y:S02]  /*2300*/  UIMAD.WIDE.U32 UR6, UR5, -0xf0f0f0f, URZ ;  /* 0xf0f0f0f1050678a5 */ /* 0x000fe4000f8e003f */
[----:B------:R-:W-:Y:S01]  /*2310*/  USEL UR10, URZ, 0x1, !UP0 ;  /* 0x000000013f0a7887 */ /* 0x000fe2000c000000 */
[----:B------:R-:W-:Y:S01]  /*2320*/  IMAD R201, R11, UR11, R94 ;  /* 0x0000000b0bc97c24 */ /* 0x000fe2000f8e025e */
[----:B------:R-:W-:Y:S02]  /*2330*/  USHF.R.U32.HI UR6, URZ, 0x4, UR7 ;  /* 0x000000043f067899 */ /* 0x000fe40008011607 */
[----:B------:R-:W-:Y:S01]  /*2340*/  ULOP3.LUT UR4, UR4, UR10, URZ, 0x3c, !UPT ;  /* 0x0000000a04047292 */ /* 0x000fe2000f8e3c3f */
[----:B------:R-:W-:Y:S01]  /*2350*/  IMAD.IADD R201, R9, 0x1, R201 ;  /* 0x0000000109c97824 */ /* 0x000fe200078e02c9 */
[----:B------:R-:W-:-:S02]  /*2360*/  UIMAD UR5, UR6, -0x11, UR5 ;  /* 0xffffffef060578a4 */ /* 0x000fc4000f8e0205 */
[----:B------:R-:W-:Y:S01]  /*2370*/  @UP1 ULOP3.LUT UR4, UR4, 0x1, UR6, 0x78, !UPT ;  /* 0x0000000104041892 */ /* 0x000fe2000f8e7806 */
[----:B------:R-:W-:Y:S11]  /*2380*/  @!P1 BRA `(.L_x_23) ;  /* 0x0000000400049947 */ /* 0x000ff60003800000 */
[----:B------:R-:W-:Y:S01]  /*2390*/  FADD R191, R24, R191 ;  /* 0x000000bf18bf7221 */ /* 0x000fe20000000000 */
        /* <DEDUP_REMOVED lines=63> */
[----:B------:R-:W-:-:S06]  /*2790*/  WARPGROUP.DEPBAR.LE gsb0, 0x0 ;  /* 0x00008000000079c5 */ /* 0x000fcc0000010000 */
.L_x_23:
[----:B------:R-:W-:Y:S02]  /*27a0*/  WARPGROUP.DEPBAR.LE gsb0, 0x0 ;  /* 0x00008000000079c5 */ /* 0x000fe40000010000 */
[----:B------:R-:W-:Y:S02]  /*27b0*/  IMAD.MOV.U32 R24, RZ, RZ, R8 ;  /* 0x000000ffff187224 */ /* 0x000fe400078e0008 */
[----:B------:R-:W-:Y:S02]  /*27c0*/  IMAD.MOV.U32 R25, RZ, RZ, R201 ;  /* 0x000000ffff197224 */ /* 0x000fe400078e00c9 */
[----:B------:R-:W-:Y:S02]  /*27d0*/  IMAD.IADD R9, R92, 0x1, -R199 ;  /* 0x000000015c097824 */ /* 0x000fe400078e0ac7 */
[----:B------:R-:W-:Y:S01]  /*27e0*/  IMAD.MOV.U32 R8, RZ, RZ, -0x1 ;  /* 0xffffffffff087424 */ /* 0x000fe200078e00ff */
[----:B------:R-:W-:Y:S06]  /*27f0*/  @P0 BRA `(.L_x_24) ;  /* 0x00000048009c0947 */ /* 0x000fec0003800000 */
[----:B------:R-:W0:Y:S01]  /*2800*/  LDC.64 R26, c[0x0][0x6c8] ;  /* 0x0001b200ff1a7b82 */ /* 0x000e220000000a00 */
[----:B------:R-:W-:Y:S01]  /*2810*/  IMAD.WIDE R28, R10, 0x80, RZ ;  /* 0x000000800a1c7825 */ /* 0x000fe200078e02ff */
[----:B----45:R-:W-:Y:S01]  /*2820*/  FSETP.NEU.AND P1, PT, R16, RZ, PT ;  /* 0x000000ff1000720b */ /* 0x030fe20003f2d000 */
[----:B------:R-:W-:Y:S01]  /*2830*/  BSSY B0, `(.L_x_24) ;  /* 0x00004a3000007945 */ /* 0x000fe20003800000 */
[----:B------:R-:W-:Y:S01]  /*2840*/  ISETP.GT.AND P0, PT, R9, RZ, PT ;  /* 0x000000ff0900720c */ /* 0x000fe20003f04270 */
[----:B------:R-:W-:-:S03]  /*2850*/  IMAD.SHL.U32 R31, R0, 0x2, RZ ;  /* 0x00000002001f7824 */ /* 0x000fc600078e00ff */
[----:B------:R-:W-:Y:S02]  /*2860*/  ISETP.GT.AND P5, PT, R14, RZ, P0 ;  /* 0x000000ff0e00720c */ /* 0x000fe400007a4270 */
[----:B------:R-:W-:Y:S01]  /*2870*/  LOP3.LUT R41, R28, 0x6, R31, 0xf8, !PT ;  /* 0x000000061c297812 */ /* 0x000fe200078ef81f */
[----:B0-----:R-:W-:-:S04]  /*2880*/  IMAD R10, R29, R26, RZ ;  /* 0x0000001a1d0a7224 */ /* 0x001fc800078e02ff */
[----:B------:R-:W-:-:S04]  /*2890*/  IMAD.WIDE.U32 R34, R41, R26, R24 ;  /* 0x0000001a29227225 */ /* 0x000fc800078e0018 */
[----:B------:R-:W-:-:S04]  /*28a0*/  IMAD R25, R41, R27, R10 ;  /* 0x0000001b29197224 */ /* 0x000fc800078e020a */
[----:B------:R-:W-:Y:S01]  /*28b0*/  IMAD.IADD R45, R35, 0x1, R25 ;  /* 0x00000001232d7824 */ /* 0x000fe200078e0219 */
[----:B------:R-:W-:Y:S06]  /*28c0*/  @!P1 BRA `(.L_x_25) ;  /* 0x0000003000e89947 */ /* 0x000fec0003800000 */
[----:B------:R-:W-:Y:S01]  /*28d0*/  ULDC.64 UR6, c[0x0][0x6b8] ;  /* 0x0001ae0000067ab9 */ /* 0x000fe20000000a00 */
[----:B------:R-:W-:Y:S01]  /*28e0*/  ULDC.64 UR12, c[0x0][0x6b0] ;  /* 0x0001ac00000c7ab9 */ /* 0x000fe20000000a00 */
[----:B------:R-:W-:Y:S01]  /*28f0*/  IMAD R88, R88, UR6, RZ ;  /* 0x0000000658587c24 */ /* 0x000fe2000f8e02ff */
[----:B------:R-:W-:Y:S01]  /*2900*/  ULDC.64 UR14, c[0x0][0x6a8] ;  /* 0x0001aa00000e7ab9 */ /* 0x000fe20000000a00 */
[C---:B------:R-:W-:Y:S01]  /*2910*/  IMAD.WIDE.U32 R30, R11.reuse, UR6, R6 ;  /* 0x000000060b1e7c25 */ /* 0x040fe2000f8e0006 */
[----:B------:R-:W0:Y:S01]  /*2920*/  LDC.64 R32, c[0x0][0x6b0] ;  /* 0x0001ac00ff207b82 */ /* 0x000e220000000a00 */
[----:B------:R-:W-:Y:S02]  /*2930*/  ULDC.64 UR10, c[0x0][0x6c0] ;  /* 0x0001b000000a7ab9 */ /* 0x000fe40000000a00 */
[----:B------:R-:W-:Y:S02]  /*2940*/  IMAD R43, R11, UR7, R88 ;  /* 0x000000070b2b7c24 */ /* 0x000fe4000f8e0258 */
[----:B------:R-:W-:-:S02]  /*2950*/  IMAD R28, R29, UR12, RZ ;  /* 0x0000000c1d1c7c24 */ /* 0x000fc4000f8e02ff */
[----:B------:R-:W-:Y:S02]  /*2960*/  IMAD.IADD R31, R31, 0x1, R43 ;  /* 0x000000011f1f7824 */ /* 0x000fe400078e022b */
[C---:B------:R-:W-:Y:S02]  /*2970*/  IMAD R39, R41.reuse, UR13, R28 ;  /* 0x0000000d29277c24 */ /* 0x040fe4000f8e021c */
[----:B------:R-:W-:-:S04]  /*2980*/  IMAD.WIDE.U32 R24, R41, UR12, R30 ;  /* 0x0000000c29187c25 */ /* 0x000fc8000f8e001e */
[----:B------:R-:W-:Y:S01]  /*2990*/  IMAD.IADD R25, R25, 0x1, R39 ;  /* 0x0000000119197824 */ /* 0x000fe200078e0227 */
[----:B------:R-:W-:-:S04]  /*29a0*/  LEA R28, P1, R24, UR14, 0x2 ;  /* 0x0000000e181c7c11 */ /* 0x000fc8000f8210ff */
[----:B------:R-:W-:-:S05]  /*29b0*/  LEA.HI.X R29, R24, UR15, R25, 0x2, P1 ;  /* 0x0000000f181d7c11 */ /* 0x000fca00088f1419 */
[----:B------:R-:W3:Y:S01]  /*29c0*/  @P5 LDG.E.LTC128B R37, desc[UR16][R28.64] ;  /* 0x000000101c255981 */ /* 0x000ee2000c1e1920 */
[----:B------:R-:W-:Y:S01]  /*29d0*/  LEA R24, P1, R34, UR10, 0x2 ;  /* 0x0000000a22187c11 */ /* 0x000fe2000f8210ff */
[----:B0-----:R-:W-:Y:S01]  /*29e0*/  IMAD.WIDE.U32 R32, R41, UR12, R32 ;  /* 0x0000000c29207c25 */ /* 0x001fe2000f8e0020 */
[----:B------:R-:W-:Y:S01]  /*29f0*/  BSSY B1, `(.L_x_26) ;  /* 0x0000015000017945 */ /* 0x000fe20003800000 */
[----:B------:R-:W-:Y:S02]  /*2a00*/  ISETP.GT.AND P0, PT, R14, 0x8, P0 ;  /* 0x000000080e00780c */ /* 0x000fe40000704270 */
[----:B------:R-:W-:Y:S01]  /*2a10*/  LEA.HI.X R25, R34, UR11, R45, 0x2, P1 ;  /* 0x0000000b22197c11 */ /* 0x000fe200088f142d */
[----:B------:R-:W-:Y:S01]  /*2a20*/  IMAD.IADD R45, R39, 0x1, R33 ;  /* 0x00000001272d7824 */ /* 0x000fe200078e0221 */
[----:B------:R-:W-:Y:S02]  /*2a30*/  ISETP.GT.AND P1, PT, R9, 0x1, PT ;  /* 0x000000010900780c */ /* 0x000fe40003f24270 */
[----:B------:R-:W-:-:S02]  /*2a40*/  IADD3 R10, P2, R30, R32, RZ ;  /* 0x000000201e0a7210 */ /* 0x000fc40007f5e0ff */
[----:B------:R-:W-:Y:S02]  /*2a50*/  IADD3 R38, P4, R6, R32, RZ ;  /* 0x0000002006267210 */ /* 0x000fe40007f9e0ff */
[----:B------:R-:W-:Y:S01]  /*2a60*/  LEA R30, P6, R26, R24, 0x2 ;  /* 0x000000181a1e7211 */ /* 0x000fe200078c10ff */
[----:B------:R-:W-:Y:S01]  /*2a70*/  IMAD.X R33, R45, 0x1, R31, P2 ;  /* 0x000000012d217824 */ /* 0x000fe200010e061f */
[----:B------:R-:W-:-:S04]  /*2a80*/  LEA R32, P2, R10, UR14, 0x2 ;  /* 0x0000000e0a207c11 */ /* 0x000fc8000f8410ff */
[----:B------:R-:W-:Y:S01]  /*2a90*/  LEA.HI.X R33, R10, UR15, R33, 0x2, P2 ;  /* 0x0000000f0a217c11 */ /* 0x000fe200090f1421 */
[----:B---3--:R-:W-:-:S04]  /*2aa0*/  FMUL R35, R37, R16 ;  /* 0x0000001025237220 */ /* 0x008fc80000400000 */
[----:B--2---:R-:W-:Y:S01]  /*2ab0*/  FFMA R191, R191, R12, R35 ;  /* 0x0000000cbfbf7223 */ /* 0x004fe20000000023 */
[----:B------:R-:W-:-:S04]  /*2ac0*/  IMAD.WIDE.U32 R34, R41, UR12, R6 ;  /* 0x0000000c29227c25 */ /* 0x000fc8000f8e0006 */
[----:B------:R0:W-:Y:S01]  /*2ad0*/  @P5 STG.E desc[UR16][R24.64], R191 ;  /* 0x000000bf18005986 */ /* 0x0001e2000c101910 */
[----:B------:R-:W-:Y:S01]  /*2ae0*/  ISETP.GT.AND P5, PT, R14, RZ, P1 ;  /* 0x000000ff0e00720c */ /* 0x000fe20000fa4270 */
[----:B------:R-:W-:Y:S02]  /*2af0*/  IMAD.IADD R35, R39, 0x1, R35 ;  /* 0x0000000127237824 */ /* 0x000fe400078e0223 */
[----:B------:R-:W-:Y:S02]  /*2b00*/  IMAD.MOV.U32 R41, RZ, RZ, R37 ;  /* 0x000000ffff297224 */ /* 0x000fe400078e0025 */
[----:B------:R-:W-:-:S08]  /*2b10*/  IMAD.WIDE.U32 R34, R11, UR6, R34 ;  /* 0x000000060b227c25 */ /* 0x000fd0000f8e0022 */
[----:B0-----:R-:W-:Y:S05]  /*2b20*/  @!P5 BRA `(.L_x_27) ;  /* 0x000000000004d947 */ /* 0x001fea0003800000 */
[----:B------:R0:W5:Y:S02]  /*2b30*/  LDG.E.LTC128B R41, desc[UR16][R32.64] ;  /* 0x0000001020297981 */ /* 0x000164000c1e1920 */
.L_x_27:
[----:B------:R-:W-:Y:S05]  /*2b40*/  BSYNC B1 ;  /* 0x0000000000017941 */ /* 0x000fea0003800000 */
.L_x_26:
[----:B-----5:R-:W-:Y:S01]  /*2b50*/  FMUL R37, R41, R16 ;  /* 0x0000001029257220 */ /* 0x020fe20000400000 */
[----:B------:R-:W-:Y:S01]  /*2b60*/  LEA.HI.X R31, R26, R25, R27, 0x2, P6 ;  /* 0x000000191a1f7211 */ /* 0x000fe200030f141b */
[----:B------:R-:W-:Y:S01]  /*2b70*/  IMAD.IADD R35, R43, 0x1, R35 ;  /* 0x000000012b237824 */ /* 0x000fe200078e0223 */
[----:B------:R-:W-:Y:S01]  /*2b80*/  LEA R36, P2, R34, UR14, 0x2 ;  /* 0x0000000e22247c11 */ /* 0x000fe2000f8410ff */
[----:B------:R-:W-:Y:S01]  /*2b90*/  FFMA R47, R18, R12, R37 ;  /* 0x0000000c122f7223 */ /* 0x000fe20000000025 */
[----:B------:R-:W-:Y:S01]  /*2ba0*/  BSSY B1, `(.L_x_28) ;  /* 0x0000006000017945 */ /* 0x000fe20003800000 */
[----:B------:R-:W-:Y:S01]  /*2bb0*/  IMAD.X R39, R7, 0x1, R45, P4 ;  /* 0x0000000107277824 */ /* 0x000fe200020e062d */
[----:B------:R-:W-:Y:S02]  /*2bc0*/  LEA.HI.X R37, R34, UR15, R35, 0x2, P2 ;  /* 0x0000000f22257c11 */ /* 0x000fe400090f1423 */
[----:B------:R1:W-:Y:S01]  /*2bd0*/  @P5 STG.E desc[UR16][R30.64], R47 ;  /* 0x0000002f1e005986 */ /* 0x0003e2000c101910 */
[----:B------:R-:W-:Y:S06]  /*2be0*/  @!P0 BRA `(.L_x_29) ;  /* 0x0000000000048947 */ /* 0x000fec0003800000 */
[----:B------:R2:W5:Y:S02]  /*2bf0*/  LDG.E.LTC128B R41, desc[UR16][R36.64+0x20] ;  /* 0x0000201024297981 */ /* 0x000564000c1e1920 */
.L_x_29:
[----:B------:R-:W-:Y:S05]  /*2c00*/  BSYNC B1 ;  /* 0x0000000000017941 */ /* 0x000fea0003800000 */
.L_x_28:
[----:B------:R-:W-:-:S04]  /*2c10*/  IMAD.WIDE.U32 R6, R11, UR6, R38 ;  /* 0x000000060b067c25 */ /* 0x000fc8000f8e0026 */
[----:B-----5:R-:W-:Y:S01]  /*2c20*/  FMUL R35, R41, R16 ;  /* 0x0000001029237220 */ /* 0x020fe20000400000 */
[----:B------:R-:W-:Y:S01]  /*2c30*/  ISETP.GT.AND P1, PT, R14, 0x8, P1 ;  /* 0x000000080e00780c */ /* 0x000fe20000f24270 */
[----:B------:R-:W-:Y:S01]  /*2c40*/  USHF.L.U64.HI UR10, UR12, 0x5, UR13 ;  /* 0x000000050c0a7899 */ /* 0x000fe2000801020d */
[----:B------:R-:W-:Y:S01]  /*2c50*/  IMAD.IADD R7, R43, 0x1, R7 ;  /* 0x000000012b077824 */ /* 0x000fe200078e0207 */
[C---:B------:R-:W-:Y:S01]  /*2c60*/  LEA R10, P5, R6.reuse, UR14, 0x2 ;  /* 0x0000000e060a7c11 */ /* 0x040fe2000f8a10ff */
[----:B------:R-:W-:Y:S01]  /*2c70*/  FFMA R35, R193, R12, R35 ;  /* 0x0000000cc1237223 */ /* 0x000fe20000000023 */
[----:B------:R-:W-:Y:S01]  /*2c80*/  ISETP.GT.AND P2, PT, R9, 0x8, PT ;  /* 0x000000080900780c */ /* 0x000fe20003f44270 */
[----:B------:R-:W-:Y:S01]  /*2c90*/  USHF.L.U32 UR9, UR12, 0x5, URZ ;  /* 0x000000050c097899 */ /* 0x000fe2000800063f */
[----:B------:R-:W-:Y:S01]  /*2ca0*/  LEA.HI.X R11, R6, UR15, R7, 0x2, P5 ;  /* 0x0000000f060b7c11 */ /* 0x000fe2000a8f1407 */
[----:B------:R-:W-:Y:S01]  /*2cb0*/  @P0 IMAD.MOV.U32 R6, RZ, RZ, R24 ;  /* 0x000000ffff060224 */ /* 0x000fe200078e0018 */
[----:B------:R-:W-:Y:S01]  /*2cc0*/  BSSY B1, `(.L_x_30) ;  /* 0x0000006000017945 */ /* 0x000fe20003800000 */
[----:B------:R-:W-:Y:S01]  /*2cd0*/  @P0 IMAD.MOV.U32 R7, RZ, RZ, R25 ;  /* 0x000000ffff070224 */ /* 0x000fe200078e0019 */
[----:B------:R-:W-:-:S04]  /*2ce0*/  ISETP.GT.AND P4, PT, R14, RZ, P2 ;  /* 0x000000ff0e00720c */ /* 0x000fc80001784270 */
[----:B------:R3:W-:Y:S01]  /*2cf0*/  @P0 STG.E desc[UR16][R6.64+0x20], R35 ;  /* 0x0000202306000986 */ /* 0x0007e2000c101910 */
[----:B------:R-:W-:Y:S08]  /*2d00*/  @!P1 BRA `(.L_x_31) ;  /* 0x0000000000049947 */ /* 0x000ff00003800000 */
[----:B------:R4:W5:Y:S02]  /*2d10*/  LDG.E.LTC128B R41, desc[UR16][R10.64+0x20] ;  /* 0x000020100a297981 */ /* 0x000964000c1e1920 */
.L_x_31:
[----:B------:R-:W-:Y:S05]  /*2d20*/  BSYNC B1 ;  /* 0x0000000000017941 */ /* 0x000fea0003800000 */
.L_x_30:
[----:B---3-5:R-:W-:Y:S01]  /*2d30*/  FMUL R7, R41, R16 ;  /* 0x0000001029077220 */ /* 0x028fe20000400000 */
[----:B------:R-:W-:Y:S01]  /*2d40*/  IADD3 R34, P0, R28, UR9, RZ ;  /* 0x000000091c227c10 */ /* 0x000fe2000ff1e0ff */
[----:B----4-:R-:W-:Y:S02]  /*2d50*/  @P1 IMAD.MOV.U32 R10, RZ, RZ, R30 ;  /* 0x000000ffff0a1224 */ /* 0x010fe400078e001e */
[----:B------:R-:W-:Y:S01]  /*2d60*/  FFMA R39, R20, R12, R7 ;  /* 0x0000000c14277223 */ /* 0x000fe20000000007 */
[----:B------:R-:W-:Y:S01]  /*2d70*/  @P1 IMAD.MOV.U32 R11, RZ, RZ, R31 ;  /* 0x000000ffff0b1224 */ /* 0x000fe200078e001f */
[----:B------:R-:W-:-:S04]  /*2d80*/  IADD3.X R35, R29, UR10, RZ, P0, !PT ;  /* 0x0000000a1d237c10 */ /* 0x000fc800087fe4ff */
[----:B------:R3:W-:Y:S04]  /*2d90*/  @P1 STG.E desc[UR16][R10.64+0x20], R39 ;  /* 0x000020270a001986 */ /* 0x0007e8000c101910 */
[----:B------:R-:W4:Y:S01]  /*2da0*/  @P4 LDG.E.LTC128B R41, desc[UR16][R34.64] ;  /* 0x0000001022294981 */ /* 0x000f22000c1e1920 */
[C---:B------:R-:W-:Y:S01]  /*2db0*/  IMAD.SHL.U32 R6, R26.reuse, 0x20, RZ ;  /* 0x000000201a067824 */ /* 0x040fe200078e00ff */
[----:B------:R-:W-:Y:S01]  /*2dc0*/  SHF.L.U64.HI R7, R26, 0x5, R27 ;  /* 0x000000051a077819 */ /* 0x000fe2000001021b */
[----:B------:R-:W-:Y:S01]  /*2dd0*/  BSSY B1, `(.L_x_32) ;  /* 0x000000c000017945 */ /* 0x000fe20003800000 */
[----:B------:R-:W-:Y:S02]  /*2de0*/  ISETP.GT.AND P0, PT, R9, 0x9, PT ;  /* 0x000000090900780c */ /* 0x000fe40003f04270 */
[----:B------:R-:W-:-:S02]  /*2df0*/  IADD3 R26, P5, R6, R24, RZ ;  /* 0x00000018061a7210 */ /* 0x000fc40007fbe0ff */
[----:B------:R-:W-:-:S03]  /*2e00*/  ISETP.GT.AND P1, PT, R14, RZ, P0 ;  /* 0x000000ff0e00720c */ /* 0x000fc60000724270 */
[----:B------:R-:W-:Y:S01]  /*2e10*/  IMAD.X R27, R7, 0x1, R25, P5 ;  /* 0x00000001071b7824 */ /* 0x000fe200028e0619 */
[----:B--2---:R-:W-:-:S04]  /*2e20*/  IADD3 R36, P5, R32, UR9, RZ ;  /* 0x0000000920247c10 */ /* 0x004fc8000ffbe0ff */
[----:B------:R-:W-:Y:S01]  /*2e30*/  IADD3.X R37, R33, UR10, RZ, P5, !PT ;  /* 0x0000000a21257c10 */ /* 0x000fe2000affe4ff */
[----:B----4-:R-:W-:-:S04]  /*2e40*/  FMUL R18, R41, R16 ;  /* 0x0000001029127220 */ /* 0x010fc80000400000 */
[----:B------:R-:W-:-:S05]  /*2e50*/  FFMA R195, R195, R12, R18 ;  /* 0x0000000cc3c37223 */ /* 0x000fca0000000012 */
[----:B------:R3:W-:Y:S01]  /*2e60*/  @P4 STG.E desc[UR16][R26.64], R195 ;  /* 0x000000c31a004986 */ /* 0x0007e2000c101910 */
[----:B------:R-:W-:Y:S05]  /*2e70*/  @!P1 BRA `(.L_x_33) ;  /* 0x0000000000049947 */ /* 0x000fea0003800000 */
[----:B------:R2:W5:Y:S02]  /*2e80*/  LDG.E.LTC128B R41, desc[UR16][R36.64] ;  /* 0x0000001024297981 */ /* 0x000564000c1e1920 */
.L_x_33:
[----:B------:R-:W-:Y:S05]  /*2e90*/  BSYNC B1 ;  /* 0x0000000000017941 */ /* 0x000fea0003800000 */
.L_x_32:
[----:B------:R-:W-:Y:S01]  /*2ea0*/  UIADD3 UR6, UP0, UR9, 0x20, URZ ;  /* 0x0000002009067890 */ /* 0x000fe2000ff1e03f */
[----:B------:R-:W-:Y:S01]  /*2eb0*/  ISETP.GT.AND P2, PT, R14, 0x8, P2 ;  /* 0x000000080e00780c */ /* 0x000fe20001744270 */
[----:B---3-5:R-:W-:Y:S01]  /*2ec0*/  FMUL R11, R41, R16 ;  /* 0x00000010290b7220 */ /* 0x028fe20000400000 */
[----:B------:R-:W-:Y:S01]  /*2ed0*/  IADD3 R38, P4, R6, R30, RZ ;  /* 0x0000001e06267210 */ /* 0x000fe20007f9e0ff */
[----:B------:R-:W-:Y:S02]  /*2ee0*/  UIADD3.X UR7, URZ, UR10, URZ, UP0, !UPT ;  /* 0x0000000a3f077290 */ /* 0x000fe400087fe43f */
[----:B------:R-:W-:Y:S01]  /*2ef0*/  IADD3 R28, P5, R28, UR6, RZ ;  /* 0x000000061c1c7c10 */ /* 0x000fe2000ffbe0ff */
[----:B------:R-:W-:Y:S01]  /*2f00*/  FFMA R43, R22, R12, R11 ;  /* 0x0000000c162b7223 */ /* 0x000fe2000000000b */
[----:B------:R-:W-:Y:S02]  /*2f10*/  IMAD.X R39, R7, 0x1, R31, P4 ;  /* 0x0000000107277824 */ /* 0x000fe400020e061f */
[----:B------:R-:W-:-:S03]  /*2f20*/  IADD3.X R29, R29, UR7, RZ, P5, !PT ;  /* 0x000000071d1d7c10 */ /* 0x000fc6000affe4ff */
[----:B------:R3:W-:Y:S04]  /*2f30*/  @P1 STG.E desc[UR16][R38.64], R43 ;  /* 0x0000002b26001986 */ /* 0x0007e8000c101910 */
[----:B------:R-:W4:Y:S01]  /*2f40*/  @P2 LDG.E.LTC128B R41, desc[UR16][R28.64] ;  /* 0x000000101c292981 */ /* 0x000f22000c1e1920 */
[----:B------:R-:W-:Y:S01]  /*2f50*/  IADD3 R11, P1, R6, 0x20, RZ ;  /* 0x00000020060b7810 */ /* 0x000fe20007f3e0ff */
[----:B------:R-:W-:Y:S01]  /*2f60*/  BSSY B1, `(.L_x_34) ;  /* 0x000000c000017945 */ /* 0x000fe20003800000 */
[----:B------:R-:W-:Y:S02]  /*2f70*/  ISETP.GT.AND P4, PT, R14, 0x8, P0 ;  /* 0x000000080e00780c */ /* 0x000fe40000784270 */
[----:B------:R-:W-:Y:S01]  /*2f80*/  IADD3 R24, P5, R11, R24, RZ ;  /* 0x000000180b187210 */ /* 0x000fe20007fbe0ff */
[----:B------:R-:W-:Y:S01]  /*2f90*/  IMAD.X R10, RZ, RZ, R7, P1 ;  /* 0x000000ffff0a7224 */ /* 0x000fe200008e0607 */
[----:B0-----:R-:W-:-:S03]  /*2fa0*/  IADD3 R32, P0, R32, UR6, RZ ;  /* 0x0000000620207c10 */ /* 0x001fc6000ff1e0ff */
[----:B------:R-:W-:Y:S01]  /*2fb0*/  IMAD.X R25, R10, 0x1, R25, P5 ;  /* 0x000000010a197824 */ /* 0x000fe200028e0619 */
[----:B------:R-:W-:Y:S01]  /*2fc0*/  IADD3.X R33, R33, UR7, RZ, P0, !PT ;  /* 0x0000000721217c10 */ /* 0x000fe200087fe4ff */
[----:B----4-:R-:W-:-:S04]  /*2fd0*/  FMUL R18, R41, R16 ;  /* 0x0000001029127220 */ /* 0x010fc80000400000 */
[----:B------:R-:W-:-:S05]  /*2fe0*/  FFMA R197, R197, R12, R18 ;  /* 0x0000000cc5c57223 */ /* 0x000fca0000000012 */
[----:B------:R3:W-:Y:S01]  /*2ff0*/  @P2 STG.E desc[UR16][R24.64], R197 ;  /* 0x000000c518002986 */ /* 0x0007e2000c101910 */
[----:B------:R-:W-:Y:S05]  /*3000*/  @!P4 BRA `(.L_x_35) ;  /* 0x000000000004c947 */ /* 0x000fea0003800000 */
[----:B------:R0:W5:Y:S02]  /*3010*/  LDG.E.LTC128B R41, desc[UR16][R32.64] ;  /* 0x0000001020297981 */ /* 0x000164000c1e1920 */
.L_x_35:
[----:B------:R-:W-:Y:S05]  /*3020*/  BSYNC B1 ;  /* 0x0000000000017941 */ /* 0x000fea0003800000 */
.L_x_34:
[----:B---3--:R-:W-:Y:S01]  /*3030*/  IADD3 R24, P2, R11, R30, RZ ;  /* 0x0000001e0b187210 */ /* 0x008fe20007f5e0ff */
[----:B-----5:R-:W-:Y:S01]  /*3040*/  FMUL R18, R41, R16 ;  /* 0x0000001029127220 */ /* 0x020fe20000400000 */
[C---:B------:R-:W-:Y:S01]  /*3050*/  ISETP.GT.AND P1, PT, R9.reuse, 0x10, PT ;  /* 0x000000100900780c */ /* 0x040fe20003f24270 */
[----:B------:R-:W-:Y:S01]  /*3060*/  BSSY B1, `(.L_x_36) ;  /* 0x000000b000017945 */ /* 0x000fe20003800000 */
[----:B------:R-:W-:Y:S01]  /*3070*/  ISETP.GT.AND P0, PT, R9, 0x11, PT ;  /* 0x000000110900780c */ /* 0x000fe20003f04270 */
[----:B------:R-:W-:Y:S01]  /*3080*/  FFMA R189, R189, R12, R18 ;  /* 0x0000000cbdbd7223 */ /* 0x000fe20000000012 */
[----:B------:R-:W-:Y:S01]  /*3090*/  IMAD.X R25, R10, 0x1, R31, P2 ;  /* 0x000000010a197824 */ /* 0x000fe200010e061f */
[----:B------:R-:W-:Y:S02]  /*30a0*/  ISETP.GT.AND P5, PT, R14, RZ, P1 ;  /* 0x000000ff0e00720c */ /* 0x000fe40000fa4270 */
[----:B------:R-:W-:Y:S02]  /*30b0*/  IADD3 R28, P2, R34, UR9, RZ ;  /* 0x00000009221c7c10 */ /* 0x000fe4000ff5e0ff */
[----:B------:R3:W-:Y:S01]  /*30c0*/  @P4 STG.E desc[UR16][R24.64], R189 ;  /* 0x000000bd18004986 */ /* 0x0007e2000c101910 */
[----:B-1----:R-:W-:-:S02]  /*30d0*/  IADD3 R30, P6, R26, R6, RZ ;  /* 0x000000061a1e7210 */ /* 0x002fc40007fde0ff */
[----:B------:R-:W-:-:S06]  /*30e0*/  IADD3.X R29, R35, UR10, RZ, P2, !PT ;  /* 0x0000000a231d7c10 */ /* 0x000fcc00097fe4ff */
[----:B------:R-:W-:Y:S05]  /*30f0*/  @!P5 BRA `(.L_x_37) ;  /* 0x000000000004d947 */ /* 0x000fea0003800000 */
[----:B------:R1:W5:Y:S02]  /*3100*/  LDG.E.LTC128B R41, desc[UR16][R28.64] ;  /* 0x000000101c297981 */ /* 0x000364000c1e1920 */
.L_x_37:
[----:B------:R-:W-:Y:S05]  /*3110*/  BSYNC B1 ;  /* 0x0000000000017941 */ /* 0x000fea0003800000 */
.L_x_36:
[----:B-----5:R-:W-:Y:S01]  /*3120*/  FMUL R18, R41, R16 ;  /* 0x0000001029127220 */ /* 0x020fe20000400000 */
[----:B------:R-:W-:Y:S01]  /*3130*/  IMAD.X R31, R27, 0x1, R7, P6 ;  /* 0x000000011b1f7824 */ /* 0x000fe200030e0607 */
[----:B------:R-:W-:Y:S01]  /*3140*/  ISETP.GT.AND P2, PT, R14, RZ, P0 ;  /* 0x000000ff0e00720c */ /* 0x000fe20000744270 */
[----:B------:R-:W-:Y:S01]  /*3150*/  BSSY B1, `(.L_x_38) ;  /* 0x0000008000017945 */ /* 0x000fe20003800000 */
[----:B------:R-:W-:Y:S01]  /*3160*/  FFMA R187, R187, R12, R18 ;  /* 0x0000000cbbbb7223 */ /* 0x000fe20000000012 */
[----:B---3--:R-:W-:Y:S02]  /*3170*/  IADD3 R24, P6, R36, UR9, RZ ;  /* 0x0000000924187c10 */ /* 0x008fe4000ffde0ff */
[----:B0-----:R-:W-:Y:S02]  /*3180*/  IADD3 R32, P4, R38, R6, RZ ;  /* 0x0000000626207210 */ /* 0x001fe40007f9e0ff */
[----:B------:R0:W-:Y:S01]  /*3190*/  @P5 STG.E desc[UR16][R30.64], R187 ;  /* 0x000000bb1e005986 */ /* 0x0001e2000c101910 */
[----:B------:R-:W-:-:S05]  /*31a0*/  IADD3.X R25, R37, UR10, RZ, P6, !PT ;  /* 0x0000000a25197c10 */ /* 0x000fca000b7fe4ff */
[----:B------:R-:W-:Y:S05]  /*31b0*/  @!P2 BRA `(.L_x_39) ;  /* 0x000000000004a947 */ /* 0x000fea0003800000 */
[----:B------:R3:W5:Y:S02]  /*31c0*/  LDG.E.LTC128B R41, desc[UR16][R24.64] ;  /* 0x0000001018297981 */ /* 0x000764000c1e1920 */
.L_x_39:
[----:B------:R-:W-:Y:S05]  /*31d0*/  BSYNC B1 ;  /* 0x0000000000017941 */ /* 0x000fea0003800000 */
.L_x_38:
[----:B-----5:R-:W-:Y:S01]  /*31e0*/  FMUL R18, R41, R16 ;  /* 0x0000001029127220 */ /* 0x020fe20000400000 */
[----:B------:R-:W-:Y:S01]  /*31f0*/  IMAD.X R33, R39, 0x1, R7, P4 ;  /* 0x0000000127217824 */ /* 0x000fe200020e0607 */
[----:B------:R-:W-:Y:S01]  /*3200*/  ISETP.GT.AND P1, PT, R14, 0x8, P1 ;  /* 0x000000080e00780c */ /* 0x000fe20000f24270 */
[----:B------:R-:W-:Y:S01]  /*3210*/  BSSY B1, `(.L_x_40) ;  /* 0x0000009000017945 */ /* 0x000fe20003800000 */
[----:B------:R-:W-:Y:S01]  /*3220*/  FFMA R185, R185, R12, R18 ;  /* 0x0000000cb9b97223 */ /* 0x000fe20000000012 */
[----:B------:R-:W-:Y:S01]  /*3230*/  IADD3 R34, P4, R34, UR6, RZ ;  /* 0x0000000622227c10 */ /* 0x000fe2000ff9e0ff */
[----:B------:R-:W-:Y:S01]  /*3240*/  IMAD.MOV.U32 R43, RZ, RZ, R41 ;  /* 0x000000ffff2b7224 */ /* 0x000fe200078e0029 */
[----:B------:R-:W-:Y:S02]  /*3250*/  IADD3 R40, P5, R11, R26, RZ ;  /* 0x0000001a0b287210 */ /* 0x000fe40007fbe0ff */
[----:B------:R4:W-:Y:S01]  /*3260*/  @P2 STG.E desc[UR16][R32.64], R185 ;  /* 0x000000b920002986 */ /* 0x0009e2000c101910 */
[----:B------:R-:W-:-:S05]  /*3270*/  IADD3.X R35, R35, UR7, RZ, P4, !PT ;  /* 0x0000000723237c10 */ /* 0x000fca000a7fe4ff */
[----:B------:R-:W-:Y:S05]  /*3280*/  @!P1 BRA `(.L_x_41) ;  /* 0x0000000000049947 */ /* 0x000fea0003800000 */
[----:B------:R0:W5:Y:S02]  /*3290*/  LDG.E.LTC128B R43, desc[UR16][R34.64] ;  /* 0x00000010222b7981 */ /* 0x000164000c1e1920 */
.L_x_41:
[----:B------:R-:W-:Y:S05]  /*32a0*/  BSYNC B1 ;  /* 0x0000000000017941 */ /* 0x000fea0003800000 */
.L_x_40:
[----:B-----5:R-:W-:Y:S01]  /*32b0*/  FMUL R18, R43, R16 ;  /* 0x000000102b127220 */ /* 0x020fe20000400000 */
[----:B------:R-:W-:Y:S01]  /*32c0*/  IMAD.X R41, R10, 0x1, R27, P5 ;  /* 0x000000010a297824 */ /* 0x000fe200028e061b */
[----:B------:R-:W-:Y:S01]  /*32d0*/  ISETP.GT.AND P2, PT, R14, 0x8, P0 ;  /* 0x000000080e00780c */ /* 0x000fe20000744270 */
[----:B------:R-:W-:Y:S01]  /*32e0*/  BSSY B1, `(.L_x_42) ;  /* 0x0000007000017945 */ /* 0x000fe20003800000 */
[----:B------:R-:W-:Y:S01]  /*32f0*/  FFMA R183, R183, R12, R18 ;  /* 0x0000000cb7b77223 */ /* 0x000fe20000000012 */
[----:B------:R-:W-:-:S04]  /*3300*/  IADD3 R26, P0, R36, UR6, RZ ;  /* 0x00000006241a7c10 */ /* 0x000fc8000ff1e0ff */
[----:B------:R0:W-:Y:S01]  /*3310*/  @P1 STG.E desc[UR16][R40.64], R183 ;  /* 0x000000b728001986 */ /* 0x0001e2000c101910 */
[----:B------:R-:W-:-:S05]  /*3320*/  IADD3.X R27, R37, UR7, RZ, P0, !PT ;  /* 0x00000007251b7c10 */ /* 0x000fca00087fe4ff */
[----:B------:R-:W-:Y:S05]  /*3330*/  @!P2 BRA `(.L_x_43) ;  /* 0x000000000004a947 */ /* 0x000fea0003800000 */
[----:B------:R0:W5:Y:S02]  /*3340*/  LDG.E.LTC128B R43, desc[UR16][R26.64] ;  /* 0x000000101a2b7981 */ /* 0x000164000c1e1920 */
.L_x_43:
[----:B------:R-:W-:Y:S05]  /*3350*/  BSYNC B1 ;  /* 0x0000000000017941 */ /* 0x000fea0003800000 */
.L_x_42:
[----:B0-----:R-:W-:Y:S01]  /*3360*/  IADD3 R26, P5, R11, R38, RZ ;  /* 0x000000260b1a7210 */ /* 0x001fe20007fbe0ff */
[----:B-----5:R-:W-:Y:S01]  /*3370*/  FMUL R18, R43, R16 ;  /* 0x000000102b127220 */ /* 0x020fe20000400000 */
[----:B------:R-:W-:Y:S01]  /*3380*/  ISETP.GT.AND P1, PT, R9, 0x18, PT ;  /* 0x000000180900780c */ /* 0x000fe20003f24270 */
[----:B------:R-:W-:Y:S01]  /*3390*/  BSSY B1, `(.L_x_44) ;  /* 0x000000b000017945 */ /* 0x000fe20003800000 */
[----:B------:R-:W-:Y:S01]  /*33a0*/  IADD3 R34, P6, R28, UR9, RZ ;  /* 0x000000091c227c10 */ /* 0x000fe2000ffde0ff */
[----:B------:R-:W-:Y:S01]  /*33b0*/  FFMA R181, R181, R12, R18 ;  /* 0x0000000cb5b57223 */ /* 0x000fe20000000012 */
[----:B------:R-:W-:Y:S01]  /*33c0*/  IMAD.X R27, R10, 0x1, R39, P5 ;  /* 0x000000010a1b7824 */ /* 0x000fe200028e0627 */
[----:B------:R-:W-:Y:S02]  /*33d0*/  ISETP.GT.AND P4, PT, R14, RZ, P1 ;  /* 0x000000ff0e00720c */ /* 0x000fe40000f84270 */
[----:B------:R-:W-:Y:S02]  /*33e0*/  ISETP.GT.AND P0, PT, R9, 0x19, PT ;  /* 0x000000190900780c */ /* 0x000fe40003f04270 */
[----:B------:R0:W-:Y:S01]  /*33f0*/  @P2 STG.E desc[UR16][R26.64], R181 ;  /* 0x000000b51a002986 */ /* 0x0001e2000c101910 */
[----:B--2---:R-:W-:-:S02]  /*3400*/  IADD3 R36, P5, R30, R6, RZ ;  /* 0x000000061e247210 */ /* 0x004fc40007fbe0ff */
[----:B------:R-:W-:-:S06]  /*3410*/  IADD3.X R35, R29, UR10, RZ, P6, !PT ;  /* 0x0000000a1d237c10 */ /* 0x000fcc000b7fe4ff */
[----:B------:R-:W-:Y:S05]  /*3420*/  @!P4 BRA `(.L_x_45) ;  /* 0x000000000004c947 */ /* 0x000fea0003800000 */
[----:B------:R2:W5:Y:S02]  /*3430*/  LDG.E.LTC128B R43, desc[UR16][R34.64] ;  /* 0x00000010222b7981 */ /* 0x000564000c1e1920 */
.L_x_45:
[----:B------:R-:W-:Y:S05]  /*3440*/  BSYNC B1 ;  /* 0x0000000000017941 */ /* 0x000fea0003800000 */
.L_x_44:
[----:B-----5:R-:W-:Y:S01]  /*3450*/  FMUL R18, R43, R16 ;  /* 0x000000102b127220 */ /* 0x020fe20000400000 */
[----:B------:R-:W-:Y:S01]  /*3460*/  IMAD.X R37, R31, 0x1, R7, P5 ;  /* 0x000000011f257824 */ /* 0x000fe200028e0607 */
[----:B------:R-:W-:Y:S01]  /*3470*/  ISETP.GT.AND P2, PT, R14, RZ, P0 ;  /* 0x000000ff0e00720c */ /* 0x000fe20000744270 */
[----:B------:R-:W-:Y:S01]  /*3480*/  BSSY B1, `(.L_x_46) ;  /* 0x0000008000017945 */ /* 0x000fe20003800000 */
[----:B------:R-:W-:Y:S01]  /*3490*/  FFMA R179, R179, R12, R18 ;  /* 0x0000000cb3b37223 */ /* 0x000fe20000000012 */
[----:B0-----:R-:W-:Y:S02]  /*34a0*/  IADD3 R26, P6, R24, UR9, RZ ;  /* 0x00000009181a7c10 */ /* 0x001fe4000ffde0ff */
[----:B------:R-:W-:Y:S02]  /*34b0*/  IADD3 R38, P5, R32, R6, RZ ;  /* 0x0000000620267210 */ /* 0x000fe40007fbe0ff */
[----:B------:R0:W-:Y:S01]  /*34c0*/  @P4 STG.E desc[UR16][R36.64], R179 ;  /* 0x000000b324004986 */ /* 0x0001e2000c101910 */
[----:B------:R-:W-:-:S05]  /*34d0*/  IADD3.X R27, R25, UR10, RZ, P6, !PT ;  /* 0x0000000a191b7c10 */ /* 0x000fca000b7fe4ff */
[----:B------:R-:W-:Y:S05]  /*34e0*/  @!P2 BRA `(.L_x_47) ;  /* 0x000000000004a947 */ /* 0x000fea0003800000 */
[----:B------:R0:W5:Y:S02]  /*34f0*/  LDG.E.LTC128B R43, desc[UR16][R26.64] ;  /* 0x000000101a2b7981 */ /* 0x000164000c1e1920 */
.L_x_47:
[----:B------:R-:W-:Y:S05]  /*3500*/  BSYNC B1 ;  /* 0x0000000000017941 */ /* 0x000fea0003800000 */
.L_x_46:
[----:B-----5:R-:W-:Y:S01]  /*3510*/  FMUL R18, R43, R16 ;  /* 0x000000102b127220 */ /* 0x020fe20000400000 */
[----:B------:R-:W-:Y:S01]  /*3520*/  IMAD.X R39, R33, 0x1, R7, P5 ;  /* 0x0000000121277824 */ /* 0x000fe200028e0607 */
[----:B------:R-:W-:Y:S01]  /*3530*/  ISETP.GT.AND P1, PT, R14, 0x8, P1 ;  /* 0x000000080e00780c */ /* 0x000fe20000f24270 */
[----:B------:R-:W-:Y:S01]  /*3540*/  BSSY B1, `(.L_x_48) ;  /* 0x0000008000017945 */ /* 0x000fe20003800000 */
[----:B------:R-:W-:Y:S01]  /*3550*/  FFMA R175, R175, R12, R18 ;  /* 0x0000000cafaf7223 */ /* 0x000fe20000000012 */
[----:B-1----:R-:W-:Y:S02]  /*3560*/  IADD3 R28, P4, R28, UR6, RZ ;  /* 0x000000061c1c7c10 */ /* 0x002fe4000ff9e0ff */
[----:B------:R-:W-:Y:S02]  /*3570*/  IADD3 R40, P5, R30, R11, RZ ;  /* 0x0000000b1e287210 */ /* 0x000fe40007fbe0ff */
[----:B------:R1:W-:Y:S01]  /*3580*/  @P2 STG.E desc[UR16][R38.64], R175 ;  /* 0x000000af26002986 */ /* 0x0003e2000c101910 */
[----:B------:R-:W-:-:S05]  /*3590*/  IADD3.X R29, R29, UR7, RZ, P4, !PT ;  /* 0x000000071d1d7c10 */ /* 0x000fca000a7fe4ff */
[----:B------:R-:W-:Y:S05]  /*35a0*/  @!P1 BRA `(.L_x_49) ;  /* 0x0000000000049947 */ /* 0x000fea0003800000 */
[----:B------:R0:W5:Y:S02]  /*35b0*/  LDG.E.LTC128B R43, desc[UR16][R28.64] ;  /* 0x000000101c2b7981 */ /* 0x000164000c1e1920 */
.L_x_49:
[----:B------:R-:W-:Y:S05]  /*35c0*/  BSYNC B1 ;  /* 0x0000000000017941 */ /* 0x000fea0003800000 */
.L_x_48:
[----:B-----5:R-:W-:Y:S01]  /*35d0*/  FMUL R18, R43, R16 ;  /* 0x000000102b127220 */ /* 0x020fe20000400000 */
[----:B------:R-:W-:Y:S01]  /*35e0*/  IMAD.X R41, R31, 0x1, R10, P5 ;  /* 0x000000011f297824 */ /* 0x000fe200028e060a */
[----:B------:R-:W-:Y:S01]  /*35f0*/  ISETP.GT.AND P2, PT, R14, 0x8, P0 ;  /* 0x000000080e00780c */ /* 0x000fe20000744270 */
[----:B------:R-:W-:Y:S01]  /*3600*/  BSSY B1, `(.L_x_50) ;  /* 0x0000007000017945 */ /* 0x000fe20003800000 */
[----:B------:R-:W-:Y:S01]  /*3610*/  FFMA R177, R177, R12, R18 ;  /* 0x0000000cb1b17223 */ /* 0x000fe20000000012 */
[----:B---3--:R-:W-:-:S04]  /*3620*/  IADD3 R24, P0, R24, UR6, RZ ;  /* 0x0000000618187c10 */ /* 0x008fc8000ff1e0ff */
[----:B------:R3:W-:Y:S01]  /*3630*/  @P1 STG.E desc[UR16][R40.64], R177 ;  /* 0x000000b128001986 */ /* 0x0007e2000c101910 */
[----:B------:R-:W-:-:S05]  /*3640*/  IADD3.X R25, R25, UR7, RZ, P0, !PT ;  /* 0x0000000719197c10 */ /* 0x000fca00087fe4ff */
[----:B------:R-:W-:Y:S05]  /*3650*/  @!P2 BRA `(.L_x_51) ;  /* 0x000000000004a947 */ /* 0x000fea0003800000 */
[----:B------:R0:W5:Y:S02]  /*3660*/  LDG.E.LTC128B R43, desc[UR16][R24.64] ;  /* 0x00000010182b7981 */ /* 0x000164000c1e1920 */
.L_x_51:
[----:B------:R-:W-:Y:S05]  /*3670*/  BSYNC B1 ;  /* 0x0000000000017941 */ /* 0x000fea0003800000 */
.L_x_50:
        /* <DEDUP_REMOVED lines=10> */
[----:B------:R-:W-:-:S02]  /*3720*/  IADD3 R30, P5, R36, R6, RZ ;  /* 0x00000006241e7210 */ /* 0x000fc40007fbe0ff */
[----:B------:R-:W-:-:S06]  /*3730*/  IADD3.X R29, R35, UR10, RZ, P6, !PT ;  /* 0x0000000a231d7c10 */ /* 0x000fcc000b7fe4ff */
[----:B------:R-:W-:Y:S05]  /*3740*/  @!P4 BRA `(.L_x_53) ;  /* 0x000000000004c947 */ /* 0x000fea0003800000 */
[----:B------:R0:W5:Y:S02]  /*3750*/  LDG.E.LTC128B R43, desc[UR16][R28.64] ;  /* 0x000000101c2b7981 */ /* 0x000164000c1e1920 */
.L_x_53:
[----:B------:R-:W-:Y:S05]  /*3760*/  BSYNC B1 ;  /* 0x0000000000017941 */ /* 0x000fea0003800000 */
.L_x_52:
[----:B-----5:R-:W-:Y:S01]  /*3770*/  FMUL R18, R43, R16 ;  /* 0x000000102b127220 */ /* 0x020fe20000400000 */
[----:B------:R-:W-:Y:S01]  /*3780*/  IMAD.X R31, R37, 0x1, R7, P5 ;  /* 0x00000001251f7824 */ /* 0x000fe200028e0607 */
[----:B------:R-:W-:Y:S01]  /*3790*/  ISETP.GT.AND P2, PT, R14, RZ, P0 ;  /* 0x000000ff0e00720c */ /* 0x000fe20000744270 */
[----:B------:R-:W-:Y:S01]  /*37a0*/  BSSY B1, `(.L_x_54) ;  /* 0x0000008000017945 */ /* 0x000fe20003800000 */
[----:B------:R-:W-:Y:S01]  /*37b0*/  FFMA R15, R15, R12, R18 ;  /* 0x0000000c0f0f7223 */ /* 0x000fe20000000012 */
[----:B0-----:R-:W-:Y:S02]  /*37c0*/  IADD3 R24, P6, R26, UR9, RZ ;  /* 0x000000091a187c10 */ /* 0x001fe4000ffde0ff */
[----:B----4-:R-:W-:Y:S02]  /*37d0*/  IADD3 R32, P5, R38, R6, RZ ;  /* 0x0000000626207210 */ /* 0x010fe40007fbe0ff */
[----:B------:R0:W-:Y:S01]  /*37e0*/  @P4 STG.E desc[UR16][R30.64], R15 ;  /* 0x0000000f1e004986 */ /* 0x0001e2000c101910 */
[----:B------:R-:W-:-:S05]  /*37f0*/  IADD3.X R25, R27, UR10, RZ, P6, !PT ;  /* 0x0000000a1b197c10 */ /* 0x000fca000b7fe4ff */
[----:B------:R-:W-:Y:S05]  /*3800*/  @!P2 BRA `(.L_x_55) ;  /* 0x000000000004a947 */ /* 0x000fea0003800000 */
[----:B------:R4:W5:Y:S02]  /*3810*/  LDG.E.LTC128B R43, desc[UR16][R24.64] ;  /* 0x00000010182b7981 */ /* 0x000964000c1e1920 */
.L_x_55:
[----:B------:R-:W-:Y:S05]  /*3820*/  BSYNC B1 ;  /* 0x0000000000017941 */ /* 0x000fea0003800000 */
.L_x_54:
[----:B-----5:R-:W-:Y:S01]  /*3830*/  FMUL R18, R43, R16 ;  /* 0x000000102b127220 */ /* 0x020fe20000400000 */
[----:B------:R-:W-:Y:S01]  /*3840*/  IMAD.X R33, R39, 0x1, R7, P5 ;  /* 0x0000000127217824 */ /* 0x000fe200028e0607 */
[----:B------:R-:W-:Y:S01]  /*3850*/  ISETP.GT.AND P1, PT, R14, 0x8, P1 ;  /* 0x000000080e00780c */ /* 0x000fe20000f24270 */
[----:B------:R-:W-:Y:S01]  /*3860*/  BSSY B1, `(.L_x_56) ;  /* 0x0000008000017945 */ /* 0x000fe20003800000 */
[----:B------:R-:W-:Y:S01]  /*3870*/  FFMA R17, R17, R12, R18 ;  /* 0x0000000c11117223 */ /* 0x000fe20000000012 */
[----:B--2---:R-:W-:Y:S02]  /*3880*/  IADD3 R34, P4, R34, UR6, RZ ;  /* 0x0000000622227c10 */ /* 0x004fe4000ff9e0ff */
[----:B---3--:R-:W-:Y:S02]  /*3890*/  IADD3 R40, P5, R36, R11, RZ ;  /* 0x0000000b24287210 */ /* 0x008fe40007fbe0ff */
[----:B------:R2:W-:Y:S01]  /*38a0*/  @P2 STG.E desc[UR16][R32.64], R17 ;  /* 0x0000001120002986 */ /* 0x0005e2000c101910 */
[----:B------:R-:W-:-:S05]  /*38b0*/  IADD3.X R35, R35, UR7, RZ, P4, !PT ;  /* 0x0000000723237c10 */ /* 0x000fca000a7fe4ff */
[----:B------:R-:W-:Y:S05]  /*38c0*/  @!P1 BRA `(.L_x_57) ;  /* 0x0000000000049947 */ /* 0x000fea0003800000 */
[----:B------:R3:W5:Y:S02]  /*38d0*/  LDG.E.LTC128B R43, desc[UR16][R34.64] ;  /* 0x00000010222b7981 */ /* 0x000764000c1e1920 */
.L_x_57:
[----:B------:R-:W-:Y:S05]  /*38e0*/  BSYNC B1 ;  /* 0x0000000000017941 */ /* 0x000fea0003800000 */
.L_x_56:
        /* <DEDUP_REMOVED lines=10> */
.L_x_59:
[----:B------:R-:W-:Y:S05]  /*3990*/  BSYNC B1 ;  /* 0x0000000000017941 */ /* 0x000fea0003800000 */
.L_x_58:
[----:B0-----:R-:W-:Y:S01]  /*39a0*/  IADD3 R18, P5, R38, R11, RZ ;  /* 0x0000000b26127210 */ /* 0x001fe20007fbe0ff */
        /* <DEDUP_REMOVED lines=9> */
[----:B------:R-:W-:-:S02]  /*3a40*/  IADD3 R26, P5, R30, R6, RZ ;  /* 0x000000061e1a7210 */ /* 0x000fc40007fbe0ff */
[----:B------:R-:W-:-:S06]  /*3a50*/  IADD3.X R21, R29, UR10, RZ, P6, !PT ;  /* 0x0000000a1d157c10 */ /* 0x000fcc000b7fe4ff */
[----:B------:R-:W-:Y:S05]  /*3a60*/  @!P4 BRA `(.L_x_61) ;  /* 0x000000000004c947 */ /* 0x000fea0003800000 */
[----:B------:R0:W5:Y:S02]  /*3a70*/  LDG.E.LTC128B R43, desc[UR16][R20.64] ;  /* 0x00000010142b7981 */ /* 0x000164000c1e1920 */
.L_x_61:
[----:B------:R-:W-:Y:S05]  /*3a80*/  BSYNC B1 ;  /* 0x0000000000017941 */ /* 0x000fea0003800000 */
.L_x_60:
[----:B0----5:R-:W-:Y:S01]  /*3a90*/  FMUL R18, R43, R16 ;  /* 0x000000102b127220 */ /* 0x021fe20000400000 */
[----:B------:R-:W-:Y:S01]  /*3aa0*/  IMAD.X R27, R31, 0x1, R7, P5 ;  /* 0x000000011f1b7824 */ /* 0x000fe200028e0607 */
[----:B------:R-:W-:Y:S01]  /*3ab0*/  ISETP.GT.AND P2, PT, R14, RZ, P0 ;  /* 0x000000ff0e00720c */ /* 0x000fe20000744270 */
[----:B------:R-:W-:Y:S01]  /*3ac0*/  BSSY B1, `(.L_x_62) ;  /* 0x0000008000017945 */ /* 0x000fe20003800000 */
[----:B------:R-:W-:Y:S01]  /*3ad0*/  FFMA R23, R23, R12, R18 ;  /* 0x0000000c17177223 */ /* 0x000fe20000000012 */
[----:B------:R-:W-:Y:S02]  /*3ae0*/  IADD3 R18, P6, R24, UR9, RZ ;  /* 0x0000000918127c10 */ /* 0x000fe4000ffde0ff */
[----:B------:R-:W-:Y:S02]  /*3af0*/  IADD3 R22, P5, R32, R6, RZ ;  /* 0x0000000620167210 */ /* 0x000fe40007fbe0ff */
[----:B------:R0:W-:Y:S01]  /*3b00*/  @P4 STG.E desc[UR16][R26.64], R23 ;  /* 0x000000171a004986 */ /* 0x0001e2000c101910 */
[----:B------:R-:W-:-:S05]  /*3b10*/  IADD3.X R19, R25, UR10, RZ, P6, !PT ;  /* 0x0000000a19137c10 */ /* 0x000fca000b7fe4ff */
[----:B------:R-:W-:Y:S05]  /*3b20*/  @!P2 BRA `(.L_x_63) ;  /* 0x000000000004a947 */ /* 0x000fea0003800000 */
[----:B------:R0:W5:Y:S02]  /*3b30*/  LDG.E.LTC128B R43, desc[UR16][R18.64] ;  /* 0x00000010122b7981 */ /* 0x000164000c1e1920 */
.L_x_63:
[----:B------:R-:W-:Y:S05]  /*3b40*/  BSYNC B1 ;  /* 0x0000000000017941 */ /* 0x000fea0003800000 */
.L_x_62:
[----:B---3-5:R-:W-:Y:S01]  /*3b50*/  FMUL R34, R43, R16 ;  /* 0x000000102b227220 */ /* 0x028fe20000400000 */
[----:B0-----:R-:W-:Y:S01]  /*3b60*/  IMAD.X R23, R33, 0x1, R7, P5 ;  /* 0x0000000121177824 */ /* 0x001fe200028e0607 */
[----:B------:R-:W-:Y:S01]  /*3b70*/  ISETP.GT.AND P1, PT, R14, 0x8, P1 ;  /* 0x000000080e00780c */ /* 0x000fe20000f24270 */
        /* <DEDUP_REMOVED lines=8> */
.L_x_65:
[----:B------:R-:W-:Y:S05]  /*3c00*/  BSYNC B1 ;  /* 0x0000000000017941 */ /* 0x000fea0003800000 */
.L_x_64:
[----:B---3-5:R-:W-:Y:S01]  /*3c10*/  FMUL R28, R43, R16 ;  /* 0x000000102b1c7220 */ /* 0x028fe20000400000 */
[----:B------:R-:W-:Y:S01]  /*3c20*/  IMAD.X R35, R31, 0x1, R10, P5 ;  /* 0x000000011f237824 */ /* 0x000fe200028e060a */
[----:B------:R-:W-:Y:S01]  /*3c30*/  ISETP.GT.AND P2, PT, R14, 0x8, P0 ;  /* 0x000000080e00780c */ /* 0x000fe20000744270 */
[----:B------:R-:W-:Y:S01]  /*3c40*/  BSSY B1, `(.L_x_66) ;  /* 0x0000007000017945 */ /* 0x000fe20003800000 */
[----:B------:R-:W-:Y:S01]  /*3c50*/  FFMA R91, R91, R12, R28 ;  /* 0x0000000c5b5b7223 */ /* 0x000fe2000000001c */
[----:B----4-:R-:W-:-:S04]  /*3c60*/  IADD3 R24, P0, R24, UR6, RZ ;  /* 0x0000000618187c10 */ /* 0x010fc8000ff1e0ff */
[----:B------:R3:W-:Y:S01]  /*3c70*/  @P1 STG.E desc[UR16][R34.64], R91 ;  /* 0x0000005b22001986 */ /* 0x0007e2000c101910 */
[----:B------:R-:W-:-:S05]  /*3c80*/  IADD3.X R25, R25, UR7, RZ, P0, !PT ;  /* 0x0000000719197c10 */ /* 0x000fca00087fe4ff */
[----:B------:R-:W-:Y:S05]  /*3c90*/  @!P2 BRA `(.L_x_67) ;  /* 0x000000000004a947 */ /* 0x000fea0003800000 */
[----:B------:R4:W5:Y:S02]  /*3ca0*/  LDG.E.LTC128B R43, desc[UR16][R24.64] ;  /* 0x00000010182b7981 */ /* 0x000964000c1e1920 */
.L_x_67:
[----:B------:R-:W-:Y:S05]  /*3cb0*/  BSYNC B1 ;  /* 0x0000000000017941 */ /* 0x000fea0003800000 */
.L_x_66:
[----:B----4-:R-:W-:Y:S01]  /*3cc0*/  IADD3 R24, P5, R32, R11, RZ ;  /* 0x0000000b20187210 */ /* 0x010fe20007fbe0ff */
        /* <DEDUP_REMOVED lines=13> */
.L_x_69:
[----:B------:R-:W-:Y:S05]  /*3da0*/  BSYNC B1 ;  /* 0x0000000000017941 */ /* 0x000fea0003800000 */
.L_x_68:
[----:B----45:R-:W-:Y:S01]  /*3db0*/  FMUL R24, R43, R16 ;  /* 0x000000102b187220 */ /* 0x030fe20000400000 */
[----:B------:R-:W-:Y:S01]  /*3dc0*/  IMAD.X R31, R27, 0x1, R7, P5 ;  /* 0x000000011b1f7824 */ /* 0x000fe200028e0607 */
[----:B------:R-:W-:Y:S01]  /*3dd0*/  ISETP.GT.AND P2, PT, R14, RZ, P0 ;  /* 0x000000ff0e00720c */ /* 0x000fe20000744270 */
[----:B------:R-:W-:Y:S01]  /*3de0*/  BSSY B1, `(.L_x_70) ;  /* 0x0000008000017945 */ /* 0x000fe20003800000 */
[----:B------:R-:W-:Y:S01]  /*3df0*/  FFMA R95, R95, R12, R24 ;  /* 0x0000000c5f5f7223 */ /* 0x000fe20000000018 */
[----:B------:R-:W-:Y:S02]  /*3e00*/  IADD3 R24, P6, R18, UR9, RZ ;  /* 0x0000000912187c10 */ /* 0x000fe4000ffde0ff */
[----:B--2---:R-:W-:Y:S02]  /*3e10*/  IADD3 R32, P5, R22, R6, RZ ;  /* 0x0000000616207210 */ /* 0x004fe40007fbe0ff */
[----:B------:R2:W-:Y:S01]  /*3e20*/  @P4 STG.E desc[UR16][R30.64], R95 ;  /* 0x0000005f1e004986 */ /* 0x0005e2000c101910 */
[----:B------:R-:W-:-:S05]  /*3e30*/  IADD3.X R25, R19, UR10, RZ, P6, !PT ;  /* 0x0000000a13197c10 */ /* 0x000fca000b7fe4ff */
[----:B------:R-:W-:Y:S05]  /*3e40*/  @!P2 BRA `(.L_x_71) ;  /* 0x000000000004a947 */ /* 0x000fea0003800000 */
[----:B------:R4:W5:Y:S02]  /*3e50*/  LDG.E.LTC128B R43, desc[UR16][R24.64] ;  /* 0x00000010182b7981 */ /* 0x000964000c1e1920 */
.L_x_71:
[----:B------:R-:W-:Y:S05]  /*3e60*/  BSYNC B1 ;  /* 0x0000000000017941 */ /* 0x000fea0003800000 */
.L_x_70:
[----:B---3-5:R-:W-:Y:S01]  /*3e70*/  FMUL R34, R43, R16 ;  /* 0x000000102b227220 */ /* 0x028fe20000400000 */
[----:B------:R-:W-:Y:S01]  /*3e80*/  IMAD.X R33, R23, 0x1, R7, P5 ;  /* 0x0000000117217824 */ /* 0x000fe200028e0607 */
        /* <DEDUP_REMOVED lines=9> */
.L_x_73:
[----:B------:R-:W-:Y:S05]  /*3f20*/  BSYNC B1 ;  /* 0x0000000000017941 */ /* 0x000fea0003800000 */
.L_x_72:
[----:B0----5:R-:W-:Y:S01]  /*3f30*/  FMUL R20, R43, R16 ;  /* 0x000000102b147220 */ /* 0x021fe20000400000 */
        /* <DEDUP_REMOVED lines=9> */
.L_x_75:
[----:B------:R-:W-:Y:S05]  /*3fd0*/  BSYNC B1 ;  /* 0x0000000000017941 */ /* 0x000fea0003800000 */
.L_x_74:
        /* <DEDUP_REMOVED lines=14> */
.L_x_77:
[----:B------:R-:W-:Y:S05]  /*40c0*/  BSYNC B1 ;  /* 0x0000000000017941 */ /* 0x000fea0003800000 */
.L_x_76:
        /* <DEDUP_REMOVED lines=11> */
.L_x_79:
[----:B------:R-:W-:Y:S05]  /*4180*/  BSYNC B1 ;  /* 0x0000000000017941 */ /* 0x000fea0003800000 */
.L_x_78:
[----:B-----5:R-:W-:Y:S01]  /*4190*/  FMUL R34, R43, R16 ;  /* 0x000000102b227220 */ /* 0x020fe20000400000 */
        /* <DEDUP_REMOVED lines=10> */
.L_x_81:
[----:B------:R-:W-:Y:S05]  /*4240*/  BSYNC B1 ;  /* 0x0000000000017941 */ /* 0x000fea0003800000 */
.L_x_80:
[----:B0----5:R-:W-:Y:S01]  /*4250*/  FMUL R28, R43, R16 ;  /* 0x000000102b1c7220 */ /* 0x021fe20000400000 */
        /* <DEDUP_REMOVED lines=9> */
.L_x_83:
[----:B------:R-:W-:Y:S05]  /*42f0*/  BSYNC B1 ;  /* 0x0000000000017941 */ /* 0x000fea0003800000 */
.L_x_82:
        /* <DEDUP_REMOVED lines=10> */
[----:B--2---:R-:W-:-:S02]  /*43a0*/  IADD3 R30, P5, R22, R6, RZ ;  /* 0x00000006161e7210 */ /* 0x004fc40007fbe0ff */
[----:B------:R-:W-:-:S06]  /*43b0*/  IADD3.X R29, R21, UR10, RZ, P6, !PT ;  /* 0x0000000a151d7c10 */ /* 0x000fcc000b7fe4ff */
[----:B------:R-:W-:Y:S05]  /*43c0*/  @!P4 BRA `(.L_x_85) ;  /* 0x000000000004c947 */ /* 0x000fea0003800000 */
[----:B------:R2:W5:Y:S02]  /*43d0*/  LDG.E.LTC128B R43, desc[UR16][R28.64] ;  /* 0x000000101c2b7981 */ /* 0x000564000c1e1920 */
.L_x_85:
[----:B------:R-:W-:Y:S05]  /*43e0*/  BSYNC B1 ;  /* 0x0000000000017941 */ /* 0x000fea0003800000 */
.L_x_84:
[----:B----45:R-:W-:Y:S01]  /*43f0*/  FMUL R24, R43, R16 ;  /* 0x000000102b187220 */ /* 0x030fe20000400000 */
[----:B------:R-:W-:Y:S01]  /*4400*/  IMAD.X R31, R23, 0x1, R7, P5 ;  /* 0x00000001171f7824 */ /* 0x000fe200028e0607 */
[----:B------:R-:W-:Y:S01]  /*4410*/  ISETP.GT.AND P2, PT, R14, RZ, P0 ;  /* 0x000000ff0e00720c */ /* 0x000fe20000744270 */
[----:B------:R-:W-:Y:S01]  /*4420*/  BSSY B1, `(.L_x_86) ;  /* 0x0000008000017945 */ /* 0x000fe20003800000 */
[----:B------:R-:W-:Y:S01]  /*4430*/  FFMA R111, R111, R12, R24 ;  /* 0x0000000c6f6f7223 */ /* 0x000fe20000000018 */
[----:B------:R-:W-:Y:S02]  /*4440*/  IADD3 R24, P6, R18, UR9, RZ ;  /* 0x0000000912187c10 */ /* 0x000fe4000ffde0ff */
[----:B---3--:R-:W-:Y:S02]  /*4450*/  IADD3 R32, P5, R26, R6, RZ ;  /* 0x000000061a207210 */ /* 0x008fe40007fbe0ff */
[----:B------:R3:W-:Y:S01]  /*4460*/  @P4 STG.E desc[UR16][R30.64], R111 ;  /* 0x0000006f1e004986 */ /* 0x0007e2000c101910 */
[----:B------:R-:W-:-:S05]  /*4470*/  IADD3.X R25, R19, UR10, RZ, P6, !PT ;  /* 0x0000000a13197c10 */ /* 0x000fca000b7fe4ff */
[----:B------:R-:W-:Y:S05]  /*4480*/  @!P2 BRA `(.L_x_87) ;  /* 0x000000000004a947 */ /* 0x000fea0003800000 */
[----:B------:R4:W5:Y:S02]  /*4490*/  LDG.E.LTC128B R43, desc[UR16][R24.64] ;  /* 0x00000010182b7981 */ /* 0x000964000c1e1920 */
.L_x_87:
[----:B------:R-:W-:Y:S05]  /*44a0*/  BSYNC B1 ;  /* 0x0000000000017941 */ /* 0x000fea0003800000 */
.L_x_86:
[----:B0----5:R-:W-:Y:S01]  /*44b0*/  FMUL R34, R43, R16 ;  /* 0x000000102b227220 */ /* 0x021fe20000400000 */
        /* <DEDUP_REMOVED lines=10> */
.L_x_89:
[----:B------:R-:W-:Y:S05]  /*4560*/  BSYNC B1 ;  /* 0x0000000000017941 */ /* 0x000fea0003800000 */
.L_x_88:
        /* <DEDUP_REMOVED lines=10> */
.L_x_91:
[----:B------:R-:W-:Y:S05]  /*4610*/  BSYNC B1 ;  /* 0x0000000000017941 */ /* 0x000fea0003800000 */
.L_x_90:
        /* <DEDUP_REMOVED lines=14> */
.L_x_93:
[----:B------:R-:W-:Y:S05]  /*4700*/  BSYNC B1 ;  /* 0x0000000000017941 */ /* 0x000fea0003800000 */
.L_x_92:
        /* <DEDUP_REMOVED lines=11> */
.L_x_95:
[----:B------:R-:W-:Y:S05]  /*47c0*/  BSYNC B1 ;  /* 0x0000000000017941 */ /* 0x000fea0003800000 */
.L_x_94:
[----:B-----5:R-:W-:Y:S01]  /*47d0*/  FMUL R34, R43, R16 ;  /* 0x000000102b227220 */ /* 0x020fe20000400000 */
[----:B------:R-:W-:Y:S01]  /*47e0*/  IMAD.X R27, R33, 0x1, R7, P5 ;  /* 0x00000001211b7824 */ /* 0x000fe200028e0607 */
[----:B------:R-:W-:Y:S01]  /*47f0*/  ISETP.GT.AND P1, PT, R14, 0x8, P1 ;  /* 0x000000080e00780c */ /* 0x000fe20000f24270 */
[----:B------:R-:W-:Y:S01]  /*4800*/  BSSY B1, `(.L_x_96) ;  /* 0x0000008000017945 */ /* 0x000fe20003800000 */
[----:B------:R-:W-:Y:S01]  /*4810*/  FFMA R121, R121, R12, R34 ;  /* 0x0000000c79797223 */ /* 0x000fe20000000022 */
[----:B--2---:R-:W-:Y:S02]  /*4820*/  IADD3 R28, P4, R28, UR6, RZ ;  /* 0x000000061c1c7c10 */ /* 0x004fe4000ff9e0ff */
[----:B------:R-:W-:Y:S02]  /*4830*/  IADD3 R34, P5, R30, R11, RZ ;  /* 0x0000000b1e227210 */ /* 0x000fe40007fbe0ff */
[----:B------:R2:W-:Y:S01]  /*4840*/  @P2 STG.E desc[UR16][R26.64], R121 ;  /* 0x000000791a002986 */ /* 0x0005e2000c101910 */
[----:B------:R-:W-:-:S05]  /*4850*/  IADD3.X R29, R29, UR7, RZ, P4, !PT ;  /* 0x000000071d1d7c10 */ /* 0x000fca000a7fe4ff */
[----:B------:R-:W-:Y:S05]  /*4860*/  @!P1 BRA `(.L_x_97) ;  /* 0x0000000000049947 */ /* 0x000fea0003800000 */
[----:B------:R0:W5:Y:S02]  /*4870*/  LDG.E.LTC128B R43, desc[UR16][R28.64] ;  /* 0x000000101c2b7981 */ /* 0x000164000c1e1920 */
.L_x_97:
[----:B------:R-:W-:Y:S05]  /*4880*/  BSYNC B1 ;  /* 0x0000000000017941 */ /* 0x000fea0003800000 */
.L_x_96:
        /* <DEDUP_REMOVED lines=10> */
.L_x_99:
[----:B------:R-:W-:Y:S05]  /*4930*/  BSYNC B1 ;  /* 0x0000000000017941 */ /* 0x000fea0003800000 */
.L_x_98:
        /* <DEDUP_REMOVED lines=10> */
[----:B---3--:R-:W-:-:S02]  /*49e0*/  IADD3 R30, P5, R22, R6, RZ ;  /* 0x00000006161e7210 */ /* 0x008fc40007fbe0ff */
[----:B------:R-:W-:-:S06]  /*49f0*/  IADD3.X R29, R21, UR10, RZ, P6, !PT ;  /* 0x0000000a151d7c10 */ /* 0x000fcc000b7fe4ff */
[----:B------:R-:W-:Y:S05]  /*4a00*/  @!P4 BRA `(.L_x_101) ;  /* 0x000000000004c947 */ /* 0x000fea0003800000 */
[----:B------:R3:W5:Y:S02]  /*4a10*/  LDG.E.LTC128B R43, desc[UR16][R28.64] ;  /* 0x000000101c2b7981 */ /* 0x000764000c1e1920 */
.L_x_101:
[----:B------:R-:W-:Y:S05]  /*4a20*/  BSYNC B1 ;  /* 0x0000000000017941 */ /* 0x000fea0003800000 */
.L_x_100:
[----:B----45:R-:W-:Y:S01]  /*4a30*/  FMUL R24, R43, R16 ;  /* 0x000000102b187220 */ /* 0x030fe20000400000 */
        /* <DEDUP_REMOVED lines=10> */
.L_x_103:
[----:B------:R-:W-:Y:S05]  /*4ae0*/  BSYNC B1 ;  /* 0x0000000000017941 */ /* 0x000fea0003800000 */
.L_x_102:
        /* <DEDUP_REMOVED lines=11> */
.L_x_105:
[----:B------:R-:W-:Y:S05]  /*4ba0*/  BSYNC B1 ;  /* 0x0000000000017941 */ /* 0x000fea0003800000 */
.L_x_104:
        /* <DEDUP_REMOVED lines=10> */
.L_x_107:
[----:B------:R-:W-:Y:S05]  /*4c50*/  BSYNC B1 ;  /* 0x0000000000017941 */ /* 0x000fea0003800000 */
.L_x_106:
        /* <DEDUP_REMOVED lines=14> */
.L_x_109:
[----:B------:R-:W-:Y:S05]  /*4d40*/  BSYNC B1 ;  /* 0x0000000000017941 */ /* 0x000fea0003800000 */
.L_x_108:
[----:B0----5:R-:W-:Y:S01]  /*4d50*/  FMUL R18, R43, R16 ;  /* 0x000000102b127220 */ /* 0x021fe20000400000 */
        /* <DEDUP_REMOVED lines=10> */
.L_x_111:
[----:B------:R-:W-:Y:S05]  /*4e00*/  BSYNC B1 ;  /* 0x0000000000017941 */ /* 0x000fea0003800000 */
.L_x_110:
[----:B-----5:R-:W-:Y:S01]  /*4e10*/  FMUL R34, R43, R16 ;  /* 0x000000102b227220 */ /* 0x020fe20000400000 */
[----:B------:R-:W-:Y:S01]  /*4e20*/  IMAD.X R27, R33, 0x1, R7, P5 ;  /* 0x00000001211b7824 */ /* 0x000fe200028e0607 */
[----:B------:R-:W-:Y:S01]  /*4e30*/  ISETP.GT.AND P1, PT, R14, 0x8, P1 ;  /* 0x000000080e00780c */ /* 0x000fe20000f24270 */
[----:B------:R-:W-:Y:S01]  /*4e40*/  BSSY B1, `(.L_x_112) ;  /* 0x0000008000017945 */ /* 0x000fe20003800000 */
[----:B------:R-:W-:Y:S01]  /*4e50*/  FFMA R137, R137, R12, R34 ;  /* 0x0000000c89897223 */ /* 0x000fe20000000022 */
[----:B---3--:R-:W-:Y:S02]  /*4e60*/  IADD3 R28, P4, R28, UR6, RZ ;  /* 0x000000061c1c7c10 */ /* 0x008fe4000ff9e0ff */
[----:B------:R-:W-:Y:S02]  /*4e70*/  IADD3 R34, P5, R30, R11, RZ ;  /* 0x0000000b1e227210 */ /* 0x000fe40007fbe0ff */
[----:B------:R3:W-:Y:S01]  /*4e80*/  @P2 STG.E desc[UR16][R26.64], R137 ;  /* 0x000000891a002986 */ /* 0x0007e2000c101910 */
[----:B------:R-:W-:-:S05]  /*4e90*/  IADD3.X R29, R29, UR7, RZ, P4, !PT ;  /* 0x000000071d1d7c10 */ /* 0x000fca000a7fe4ff */
[----:B------:R-:W-:Y:S05]  /*4ea0*/  @!P1 BRA `(.L_x_113) ;  /* 0x0000000000049947 */ /* 0x000fea0003800000 */
[----:B------:R0:W5:Y:S02]  /*4eb0*/  LDG.E.LTC128B R43, desc[UR16][R28.64] ;  /* 0x000000101c2b7981 */ /* 0x000164000c1e1920 */
.L_x_113:
[----:B------:R-:W-:Y:S05]  /*4ec0*/  BSYNC B1 ;  /* 0x0000000000017941 */ /* 0x000fea0003800000 */
.L_x_112:
        /* <DEDUP_REMOVED lines=10> */
.L_x_115:
[----:B------:R-:W-:Y:S05]  /*4f70*/  BSYNC B1 ;  /* 0x0000000000017941 */ /* 0x000fea0003800000 */
.L_x_114:
        /* <DEDUP_REMOVED lines=10> */
[----:B----4-:R-:W-:-:S02]  /*5020*/  IADD3 R30, P5, R22, R6, RZ ;  /* 0x00000006161e7210 */ /* 0x010fc40007fbe0ff */
[----:B------:R-:W-:-:S06]  /*5030*/  IADD3.X R29, R21, UR10, RZ, P6, !PT ;  /* 0x0000000a151d7c10 */ /* 0x000fcc000b7fe4ff */
[----:B------:R-:W-:Y:S05]  /*5040*/  @!P4 BRA `(.L_x_117) ;  /* 0x000000000004c947 */ /* 0x000fea0003800000 */
[----:B------:R4:W5:Y:S02]  /*5050*/  LDG.E.LTC128B R43, desc[UR16][R28.64] ;  /* 0x000000101c2b7981 */ /* 0x000964000c1e1920 */
.L_x_117:
[----:B------:R-:W-:Y:S05]  /*5060*/  BSYNC B1 ;  /* 0x0000000000017941 */ /* 0x000fea0003800000 */
.L_x_116:
        /* <DEDUP_REMOVED lines=11> */
.L_x_119:
[----:B------:R-:W-:Y:S05]  /*5120*/  BSYNC B1 ;  /* 0x0000000000017941 */ /* 0x000fea0003800000 */
.L_x_118:
        /* <DEDUP_REMOVED lines=11> */
.L_x_121:
[----:B------:R-:W-:Y:S05]  /*51e0*/  BSYNC B1 ;  /* 0x0000000000017941 */ /* 0x000fea0003800000 */
.L_x_120:
[----:B0----5:R-:W-:Y:S01]  /*51f0*/  FMUL R20, R43, R16 ;  /* 0x000000102b147220 */ /* 0x021fe20000400000 */
[----:B------:R-:W-:Y:S01]  /*5200*/  IMAD.X R35, R23, 0x1, R10, P5 ;  /* 0x0000000117237824 */ /* 0x000fe200028e060a */
[----:B------:R-:W-:Y:S01]  /*5210*/  ISETP.GT.AND P2, PT, R14, 0x8, P0 ;  /* 0x000000080e00780c */ /* 0x000fe20000744270 */
[----:B------:R-:W-:Y:S01]  /*5220*/  BSSY B1, `(.L_x_122) ;  /* 0x0000007000017945 */ /* 0x000fe20003800000 */
[----:B------:R-:W-:Y:S01]  /*5230*/  FFMA R147, R147, R12, R20 ;  /* 0x0000000c93937223 */ /* 0x000fe20000000014 */
[----:B--2---:R-:W-:-:S04]  /*5240*/  IADD3 R18, P0, R18, UR6, RZ ;  /* 0x0000000612127c10 */ /* 0x004fc8000ff1e0ff */
[----:B------:R0:W-:Y:S01]  /*5250*/  @P1 STG.E desc[UR16][R34.64], R147 ;  /* 0x0000009322001986 */ /* 0x0001e2000c101910 */
[----:B------:R-:W-:-:S05]  /*5260*/  IADD3.X R19, R19, UR7, RZ, P0, !PT ;  /* 0x0000000713137c10 */ /* 0x000fca00087fe4ff */
[----:B------:R-:W-:Y:S05]  /*5270*/  @!P2 BRA `(.L_x_123) ;  /* 0x000000000004a947 */ /* 0x000fea0003800000 */
[----:B------:R2:W5:Y:S02]  /*5280*/  LDG.E.LTC128B R43, desc[UR16][R18.64] ;  /* 0x00000010122b7981 */ /* 0x000564000c1e1920 */
.L_x_123:
[----:B------:R-:W-:Y:S05]  /*5290*/  BSYNC B1 ;  /* 0x0000000000017941 */ /* 0x000fea0003800000 */
.L_x_122:
[----:B--2---:R-:W-:Y:S01]  /*52a0*/  IADD3 R18, P5, R26, R11, RZ ;  /* 0x0000000b1a127210 */ /* 0x004fe20007fbe0ff */
        /* <DEDUP_REMOVED lines=13> */
.L_x_125:
[----:B------:R-:W-:Y:S05]  /*5380*/  BSYNC B1 ;  /* 0x0000000000017941 */ /* 0x000fea0003800000 */
.L_x_124:
[----:B--2--5:R-:W-:Y:S01]  /*5390*/  FMUL R18, R43, R16 ;  /* 0x000000102b127220 */ /* 0x024fe20000400000 */
        /* <DEDUP_REMOVED lines=10> */
.L_x_127:
[----:B------:R-:W-:Y:S05]  /*5440*/  BSYNC B1 ;  /* 0x0000000000017941 */ /* 0x000fea0003800000 */
.L_x_126:
[----:B0----5:R-:W-:Y:S01]  /*5450*/  FMUL R34, R43, R16 ;  /* 0x000000102b227220 */ /* 0x021fe20000400000 */
[----:B------:R-:W-:Y:S01]  /*5460*/  IMAD.X R27, R33, 0x1, R7, P5 ;  /* 0x00000001211b7824 */ /* 0x000fe200028e0607 */
[----:B------:R-:W-:Y:S01]  /*5470*/  ISETP.GT.AND P1, PT, R14, 0x8, P1 ;  /* 0x000000080e00780c */ /* 0x000fe20000f24270 */
[----:B------:R-:W-:Y:S01]  /*5480*/  BSSY B1, `(.L_x_128) ;  /* 0x0000008000017945 */ /* 0x000fe20003800000 */
[----:B------:R-:W-:Y:S01]  /*5490*/  FFMA R153, R153, R12, R34 ;  /* 0x0000000c99997223 */ /* 0x000fe20000000022 */
[----:B----4-:R-:W-:Y:S02]  /*54a0*/  IADD3 R28, P4, R28, UR6, RZ ;  /* 0x000000061c1c7c10 */ /* 0x010fe4000ff9e0ff */
[----:B------:R-:W-:Y:S02]  /*54b0*/  IADD3 R34, P5, R30, R11, RZ ;  /* 0x0000000b1e227210 */ /* 0x000fe40007fbe0ff */
[----:B------:R0:W-:Y:S01]  /*54c0*/  @P2 STG.E desc[UR16][R26.64], R153 ;  /* 0x000000991a002986 */ /* 0x0001e2000c101910 */
[----:B------:R-:W-:-:S05]  /*54d0*/  IADD3.X R29, R29, UR7, RZ, P4, !PT ;  /* 0x000000071d1d7c10 */ /* 0x000fca000a7fe4ff */
[----:B------:R-:W-:Y:S05]  /*54e0*/  @!P1 BRA `(.L_x_129) ;  /* 0x0000000000049947 */ /* 0x000fea0003800000 */
[----:B------:R4:W5:Y:S02]  /*54f0*/  LDG.E.LTC128B R43, desc[UR16][R28.64] ;  /* 0x000000101c2b7981 */ /* 0x000964000c1e1920 */
.L_x_129:
[----:B------:R-:W-:Y:S05]  /*5500*/  BSYNC B1 ;  /* 0x0000000000017941 */ /* 0x000fea0003800000 */
.L_x_128:
[----:B----45:R-:W-:Y:S01]  /*5510*/  FMUL R28, R43, R16 ;  /* 0x000000102b1c7220 */ /* 0x030fe20000400000 */
        /* <DEDUP_REMOVED lines=9> */
.L_x_131:
[----:B------:R-:W-:Y:S05]  /*55b0*/  BSYNC B1 ;  /* 0x0000000000017941 */ /* 0x000fea0003800000 */
.L_x_130:
        /* <DEDUP_REMOVED lines=14> */
.L_x_133:
[----:B------:R-:W-:Y:S05]  /*56a0*/  BSYNC B1 ;  /* 0x0000000000017941 */ /* 0x000fea0003800000 */
.L_x_132:
[----:B0----5:R-:W-:Y:S01]  /*56b0*/  FMUL R24, R43, R16 ;  /* 0x000000102b187220 */ /* 0x021fe20000400000 */
[----:B------:R-:W-:Y:S01]  /*56c0*/  IMAD.X R31, R23, 0x1, R7, P6 ;  /* 0x00000001171f7824 */ /* 0x000fe200030e0607 */
[----:B------:R-:W-:Y:S01]  /*56d0*/  ISETP.GT.AND P2, PT, R14, RZ, P1 ;  /* 0x000000ff0e00720c */ /* 0x000fe20000f44270 */
[----:B------:R-:W-:Y:S01]  /*56e0*/  BSSY B1, `(.L_x_134) ;  /* 0x0000007000017945 */ /* 0x000fe20003800000 */
[----:B------:R-:W-:Y:S01]  /*56f0*/  FFMA R159, R159, R12, R24 ;  /* 0x0000000c9f9f7223 */ /* 0x000fe20000000018 */
[----:B----4-:R-:W-:-:S04]  /*5700*/  IADD3 R34, P0, R18, UR9, RZ ;  /* 0x0000000912227c10 */ /* 0x010fc8000ff1e0ff */
[----:B------:R0:W-:Y:S01]  /*5710*/  @P5 STG.E desc[UR16][R30.64], R159 ;  /* 0x0000009f1e005986 */ /* 0x0001e2000c101910 */
[----:B------:R-:W-:-:S05]  /*5720*/  IADD3.X R35, R19, UR10, RZ, P0, !PT ;  /* 0x0000000a13237c10 */ /* 0x000fca00087fe4ff */
[----:B------:R-:W-:Y:S05]  /*5730*/  @!P2 BRA `(.L_x_135) ;  /* 0x000000000004a947 */ /* 0x000fea0003800000 */
[----:B------:R4:W5:Y:S02]  /*5740*/  LDG.E.LTC128B R43, desc[UR16][R34.64] ;  /* 0x00000010222b7981 */ /* 0x000964000c1e1920 */
.L_x_135:
[----:B------:R-:W-:Y:S05]  /*5750*/  BSYNC B1 ;  /* 0x0000000000017941 */ /* 0x000fea0003800000 */
.L_x_134:
[----:B------:R-:W-:Y:S01]  /*5760*/  IADD3 R24, P5, R26, R6, RZ ;  /* 0x000000061a187210 */ /* 0x000fe20007fbe0ff */
[----:B-----5:R-:W-:Y:S01]  /*5770*/  FMUL R32, R43, R16 ;  /* 0x000000102b207220 */ /* 0x020fe20000400000 */
[----:B------:R-:W-:Y:S01]  /*5780*/  ISETP.GT.AND P4, PT, R14, 0x8, P4 ;  /* 0x000000080e00780c */ /* 0x000fe20002784270 */
[----:B------:R-:W-:Y:S01]  /*5790*/  BSSY B1, `(.L_x_136) ;  /* 0x000000a000017945 */ /* 0x000fe20003800000 */
[----:B------:R-:W-:Y:S01]  /*57a0*/  IADD3 R20, P6, R20, UR6, RZ ;  /* 0x0000000614147c10 */ /* 0x000fe2000ffde0ff */
[----:B------:R-:W-:Y:S01]  /*57b0*/  FFMA R161, R161, R12, R32 ;  /* 0x0000000ca1a17223 */ /* 0x000fe20000000020 */
[----:B------:R-:W-:Y:S01]  /*57c0*/  IMAD.X R25, R27, 0x1, R7, P5 ;  /* 0x000000011b197824 */ /* 0x000fe200028e0607 */
[----:B------:R-:W-:Y:S02]  /*57d0*/  ISETP.GT.AND P0, PT, R9, 0x78, PT ;  /* 0x000000780900780c */ /* 0x000fe40003f04270 */
[----:B------:R-:W-:Y:S02]  /*57e0*/  IADD3 R32, P5, R22, R11, RZ ;  /* 0x0000000b16207210 */ /* 0x000fe40007fbe0ff */
[----:B------:R0:W-:Y:S01]  /*57f0*/  @P2 STG.E desc[UR16][R24.64], R161 ;  /* 0x000000a118002986 */ /* 0x0001e2000c101910 */
[----:B------:R-:W-:-:S03]  /*5800*/  IADD3.X R21, R21, UR7, RZ, P6, !PT ;  /* 0x0000000715157c10 */ /* 0x000fc6000b7fe4ff */
[----:B------:R-:W-:Y:S07]  /*5810*/  @!P4 BRA `(.L_x_137) ;  /* 0x000000000004c947 */ /* 0x000fee0003800000 */
[----:B------:R0:W5:Y:S02]  /*5820*/  LDG.E.LTC128B R43, desc[UR16][R20.64] ;  /* 0x00000010142b7981 */ /* 0x000164000c1e1920 */
.L_x_137:
[----:B------:R-:W-:Y:S05]  /*5830*/  BSYNC B1 ;  /* 0x0000000000017941 */ /* 0x000fea0003800000 */
.L_x_136:
[----:B0----5:R-:W-:Y:S01]  /*5840*/  FMUL R20, R43, R16 ;  /* 0x000000102b147220 */ /* 0x021fe20000400000 */
[----:B------:R-:W-:Y:S01]  /*5850*/  IMAD.X R33, R23, 0x1, R10, P5 ;  /* 0x0000000117217824 */ /* 0x000fe200028e060a */
[----:B------:R-:W-:Y:S01]  /*5860*/  ISETP.GT.AND P1, PT, R14, 0x8, P1 ;  /* 0x000000080e00780c */ /* 0x000fe20000f24270 */
[----:B------:R-:W-:Y:S01]  /*5870*/  BSSY B1, `(.L_x_138) ;  /* 0x0000008000017945 */ /* 0x000fe20003800000 */
[----:B------:R-:W-:Y:S01]  /*5880*/  FFMA R163, R163, R12, R20 ;  /* 0x0000000ca3a37223 */ /* 0x000fe20000000014 */
[----:B---3--:R-:W-:Y:S02]  /*5890*/  IADD3 R18, P5, R18, UR6, RZ ;  /* 0x0000000612127c10 */ /* 0x008fe4000ffbe0ff */
[----:B------:R-:W-:Y:S02]  /*58a0*/  ISETP.GT.AND P2, PT, R9, 0x79, PT ;  /* 0x000000790900780c */ /* 0x000fe40003f44270 */
[----:B------:R0:W-:Y:S01]  /*58b0*/  @P4 STG.E desc[UR16][R32.64], R163 ;  /* 0x000000a320004986 */ /* 0x0001e2000c101910 */
[----:B------:R-:W-:-:S05]  /*58c0*/  IADD3.X R19, R19, UR7, RZ, P5, !PT ;  /* 0x0000000713137c10 */ /* 0x000fca000affe4ff */
[----:B------:R-:W-:Y:S05]  /*58d0*/  @!P1 BRA `(.L_x_139) ;  /* 0x0000000000049947 */ /* 0x000fea0003800000 */
[----:B------:R3:W5:Y:S02]  /*58e0*/  LDG.E.LTC128B R43, desc[UR16][R18.64] ;  /* 0x00000010122b7981 */ /* 0x000764000c1e1920 */
.L_x_139:
[----:B------:R-:W-:Y:S05]  /*58f0*/  BSYNC B1 ;  /* 0x0000000000017941 */ /* 0x000fea0003800000 */
.L_x_138:
[----:B---3--:R-:W-:Y:S01]  /*5900*/  IADD3 R18, P6, R26, R11, RZ ;  /* 0x0000000b1a127210 */ /* 0x008fe20007fde0ff */
[----:B--2--5:R-:W-:Y:S01]  /*5910*/  FMUL R22, R43, R16 ;  /* 0x000000102b167220 */ /* 0x024fe20000400000 */
[----:B------:R-:W-:Y:S01]  /*5920*/  ISETP.GT.AND P4, PT, R14, RZ, P0 ;  /* 0x000000ff0e00720c */ /* 0x000fe20000784270 */
[----:B------:R-:W-:Y:S01]  /*5930*/  BSSY B1, `(.L_x_140) ;  /* 0x0000009000017945 */ /* 0x000fe20003800000 */
[----:B------:R-:W-:Y:S01]  /*5940*/  IADD3 R20, P5, R30, R6, RZ ;  /* 0x000000061e147210 */ /* 0x000fe20007fbe0ff */
[----:B------:R-:W-:Y:S02]  /*5950*/  IMAD.X R19, R27, 0x1, R10, P6 ;  /* 0x000000011b137824 */ /* 0x000fe400030e060a */
[----:B------:R-:W-:-:S05]  /*5960*/  FFMA R165, R165, R12, R22 ;  /* 0x0000000ca5a57223 */ /* 0x000fca0000000016 */
[----:B------:R2:W-:Y:S03]  /*5970*/  @P1 STG.E desc[UR16][R18.64], R165 ;  /* 0x000000a512001986 */ /* 0x0005e6000c101910 */
[----:B------:R-:W-:Y:S05]  /*5980*/  @!P4 BRA `(.L_x_141) ;  /* 0x00000000000cc947 */ /* 0x000fea0003800000 */
[----:B--2---:R-:W-:-:S04]  /*5990*/  IADD3 R18, P1, R28, UR9, RZ ;  /* 0x000000091c127c10 */ /* 0x004fc8000ff3e0ff */
[----:B------:R-:W-:-:S05]  /*59a0*/  IADD3.X R19, R29, UR10, RZ, P1, !PT ;  /* 0x0000000a1d137c10 */ /* 0x000fca0008ffe4ff */
[----:B------:R3:W5:Y:S04]  /*59b0*/  LDG.E.LTC128B R43, desc[UR16][R18.64] ;  /* 0x00000010122b7981 */ /* 0x000768000c1e1920 */
.L_x_141:
[----:B------:R-:W-:Y:S05]  /*59c0*/  BSYNC B1 ;  /* 0x0000000000017941 */ /* 0x000fea0003800000 */
.L_x_140:
[----:B--23-5:R-:W-:Y:S01]  /*59d0*/  FMUL R18, R43, R16 ;  /* 0x000000102b127220 */ /* 0x02cfe20000400000 */
        /* <DEDUP_REMOVED lines=10> */
.L_x_143:
[----:B------:R-:W-:Y:S05]  /*5a80*/  BSYNC B1 ;  /* 0x0000000000017941 */ /* 0x000fea0003800000 */
.L_x_142:
[----:B---3-5:R-:W-:Y:S01]  /*5a90*/  FMUL R18, R43, R16 ;  /* 0x000000102b127220 */ /* 0x028fe20000400000 */
[----:B------:R-:W-:Y:S01]  /*5aa0*/  IMAD.X R7, R25, 0x1, R7, P5 ;  /* 0x0000000119077824 */ /* 0x000fe200028e0607 */
[----:B------:R-:W-:Y:S01]  /*5ab0*/  ISETP.GT.AND P0, PT, R14, 0x8, P0 ;  /* 0x000000080e00780c */ /* 0x000fe20000704270 */
        /* <DEDUP_REMOVED lines=8> */
.L_x_145:
[----:B------:R-:W-:Y:S05]  /*5b40*/  BSYNC B1 ;  /* 0x0000000000017941 */ /* 0x000fea0003800000 */
.L_x_144:
[----:B------:R-:W-:Y:S01]  /*5b50*/  ISETP.GT.AND P2, PT, R14, 0x8, P2 ;  /* 0x000000080e00780c */ /* 0x000fe20001744270 */
[----:B--2--5:R-:W-:Y:S01]  /*5b60*/  FMUL R6, R43, R16 ;  /* 0x000000102b067220 */ /* 0x024fe20000400000 */
[----:B------:R-:W-:Y:S01]  /*5b70*/  IMAD.X R21, R31, 0x1, R10, P5 ;  /* 0x000000011f157824 */ /* 0x000fe200028e060a */
[----:B------:R-:W-:Y:S02]  /*5b80*/  BSSY B1, `(.L_x_146) ;  /* 0x0000007000017945 */ /* 0x000fe40003800000 */
[----:B------:R-:W-:-:S05]  /*5b90*/  FFMA R171, R171, R12, R6 ;  /* 0x0000000cabab7223 */ /* 0x000fca0000000006 */
[----:B------:R2:W-:Y:S01]  /*5ba0*/  @P0 STG.E desc[UR16][R20.64], R171 ;  /* 0x000000ab14000986 */ /* 0x0005e2000c101910 */
[----:B------:R-:W-:-:S04]  /*5bb0*/  IADD3 R6, P0, R34, UR6, RZ ;  /* 0x0000000622067c10 */ /* 0x000fc8000ff1e0ff */
[----:B------:R-:W-:Y:S01]  /*5bc0*/  IADD3.X R7, R35, UR7, RZ, P0, !PT ;  /* 0x0000000723077c10 */ /* 0x000fe200087fe4ff */
[----:B------:R-:W-:Y:S08]  /*5bd0*/  @!P2 BRA `(.L_x_147) ;  /* 0x000000000004a947 */ /* 0x000ff00003800000 */
[----:B------:R0:W5:Y:S02]  /*5be0*/  LDG.E.LTC128B R43, desc[UR16][R6.64] ;  /* 0x00000010062b7981 */ /* 0x000164000c1e1920 */
.L_x_147:
[----:B------:R-:W-:Y:S05]  /*5bf0*/  BSYNC B1 ;  /* 0x0000000000017941 */ /* 0x000fea0003800000 */
.L_x_146:
[----:B------:R-:W-:Y:S05]  /*5c00*/  @!P2 BRA `(.L_x_148) ;  /* 0x000000140094a947 */ /* 0x000fea0003800000 */
[----:B0-----:R-:W-:Y:S01]  /*5c10*/  IADD3 R6, P0, R24, R11, RZ ;  /* 0x0000000b18067210 */ /* 0x001fe20007f1e0ff */
[----:B-----5:R-:W-:-:S04]  /*5c20*/  FMUL R14, R43, R16 ;  /* 0x000000102b0e7220 */ /* 0x020fc80000400000 */
[----:B------:R-:W-:Y:S02]  /*5c30*/  IMAD.X R7, R25, 0x1, R10, P0 ;  /* 0x0000000119077824 */ /* 0x000fe400000e060a */
[----:B------:R-:W-:-:S05]  /*5c40*/  FFMA R173, R173, R12, R14 ;  /* 0x0000000cadad7223 */ /* 0x000fca000000000e */
[----:B------:R0:W-:Y:S01]  /*5c50*/  STG.E desc[UR16][R6.64], R173 ;  /* 0x000000ad06007986 */ /* 0x0001e2000c101910 */
[----:B------:R-:W-:Y:S05]  /*5c60*/  BRA `(.L_x_148) ;  /* 0x00000014007c7947 */ /* 0x000fea0003800000 */
.L_x_25:
[----:B------:R-:W-:Y:S01]  /*5c70*/  ULDC.64 UR6, c[0x0][0x6c0] ;  /* 0x0001b00000067ab9 */ /* 0x000fe20000000a00 */
[----:B------:R-:W-:Y:S01]  /*5c80*/  ISETP.GT.AND P2, PT, R9, 0x1, PT ;  /* 0x000000010900780c */ /* 0x000fe20003f44270 */
[-C--:B--2---:R-:W-:Y:S01]  /*5c90*/  FMUL R191, R191, R12.reuse ;  /* 0x0000000cbfbf7220 */ /* 0x084fe20000400000 */
[----:B------:R-:W-:Y:S01]  /*5ca0*/  LEA R10, P1, R34, UR6, 0x2 ;  /* 0x00000006220a7c11 */ /* 0x000fe2000f8210ff */
[-C--:B------:R-:W-:Y:S01]  /*5cb0*/  FMUL R7, R18, R12.reuse ;  /* 0x0000000c12077220 */ /* 0x080fe20000400000 */
[----:B------:R-:W-:Y:S01]  /*5cc0*/  ISETP.GT.AND P4, PT, R14, RZ, P2 ;  /* 0x000000ff0e00720c */ /* 0x000fe20001784270 */
[-C--:B------:R-:W-:Y:S01]  /*5cd0*/  FMUL R193, R193, R12.reuse ;  /* 0x0000000cc1c17220 */ /* 0x080fe20000400000 */
[----:B------:R-:W-:Y:S01]  /*5ce0*/  LEA.HI.X R11, R34, UR7, R45, 0x2, P1 ;  /* 0x00000007220b7c11 */ /* 0x000fe200088f142d */
[-C--:B------:R-:W-:Y:S01]  /*5cf0*/  FMUL R195, R195, R12.reuse ;  /* 0x0000000cc3c37220 */ /* 0x080fe20000400000 */
[----:B------:R-:W-:Y:S01]  /*5d00*/  ISETP.GT.AND P1, PT, R14, 0x8, P0 ;  /* 0x000000080e00780c */ /* 0x000fe20000724270 */
[----:B------:R-:W-:Y:S01]  /*5d10*/  FMUL R37, R22, R12 ;  /* 0x0000000c16257220 */ /* 0x000fe20000400000 */
[C-C-:B------:R-:W-:Y:S01]  /*5d20*/  SHF.L.U64.HI R6, R26.reuse, 0x5, R27.reuse ;  /* 0x000000051a067819 */ /* 0x140fe2000001021b */
[----:B------:R-:W-:Y:S01]  /*5d30*/  @P5 STG.E desc[UR16][R10.64], R191 ;  /* 0x000000bf0a005986 */ /* 0x000fe2000c101910 */
[C---:B------:R-:W-:Y:S01]  /*5d40*/  LEA R24, P5, R26.reuse, R10, 0x2 ;  /* 0x0000000a1a187211 */ /* 0x040fe200078a10ff */
[-C--:B------:R-:W-:Y:S01]  /*5d50*/  FMUL R197, R197, R12.reuse ;  /* 0x0000000cc5c57220 */ /* 0x080fe20000400000 */
[----:B------:R-:W-:Y:S01]  /*5d60*/  ISETP.GT.AND P0, PT, R9, 0x8, PT ;  /* 0x000000080900780c */ /* 0x000fe20003f04270 */
[-C--:B------:R-:W-:Y:S01]  /*5d70*/  FMUL R189, R189, R12.reuse ;  /* 0x0000000cbdbd7220 */ /* 0x080fe20000400000 */
[C---:B------:R-:W-:Y:S01]  /*5d80*/  LEA.HI.X R25, R26.reuse, R11, R27, 0x2, P5 ;  /* 0x0000000b1a197211 */ /* 0x040fe200028f141b */
[----:B------:R-:W-:Y:S01]  /*5d90*/  IMAD.SHL.U32 R26, R26, 0x20, RZ ;  /* 0x000000201a1a7824 */ /* 0x000fe200078e00ff */
[----:B------:R-:W-:Y:S01]  /*5da0*/  ISETP.GT.AND P2, PT, R14, 0x8, P2 ;  /* 0x000000080e00780c */ /* 0x000fe20001744270 */
[----:B------:R-:W-:Y:S01]  /*5db0*/  FMUL R27, R20, R12 ;  /* 0x0000000c141b7220 */ /* 0x000fe20000400000 */
[----:B------:R-:W-:Y:S01]  /*5dc0*/  ISETP.GT.AND P5, PT, R14, RZ, P0 ;  /* 0x000000ff0e00720c */ /* 0x000fe200007a4270 */
[----:B------:R0:W-:Y:S01]  /*5dd0*/  @P4 STG.E desc[UR16][R24.64], R7 ;  /* 0x0000000718004986 */ /* 0x0001e2000c101910 */
[C---:B------:R-:W-:Y:S01]  /*5de0*/  IADD3 R28, P4, R26.reuse, R10, RZ ;  /* 0x0000000a1a1c7210 */ /* 0x040fe20007f9e0ff */
[----:B------:R-:W-:Y:S01]  /*5df0*/  FMUL R187, R187, R12 ;  /* 0x0000000cbbbb7220 */ /* 0x000fe20000400000 */
[----:B------:R-:W-:Y:S01]  /*5e00*/  IADD3 R30, P6, R26, R24, RZ ;  /* 0x000000181a1e7210 */ /* 0x000fe20007fde0ff */
[----:B------:R1:W-:Y:S01]  /*5e10*/  @P1 STG.E desc[UR16][R10.64+0x20], R193 ;  /* 0x000020c10a001986 */ /* 0x0003e2000c101910 */
[----:B------:R-:W-:Y:S01]  /*5e20*/  ISETP.GT.AND P1, PT, R9, 0x9, PT ;  /* 0x000000090900780c */ /* 0x000fe20003f24270 */
[----:B------:R-:W-:Y:S01]  /*5e30*/  IMAD.X R29, R6, 0x1, R11, P4 ;  /* 0x00000001061d7824 */ /* 0x000fe200020e060b */
[----:B------:R-:W-:Y:S01]  /*5e40*/  ISETP.GT.AND P0, PT, R14, 0x8, P0 ;  /* 0x000000080e00780c */ /* 0x000fe20000704270 */
[----:B------:R-:W-:Y:S01]  /*5e50*/  IMAD.X R31, R6, 0x1, R25, P6 ;  /* 0x00000001061f7824 */ /* 0x000fe200030e0619 */
[C---:B------:R-:W-:Y:S01]  /*5e60*/  ISETP.GT.AND P4, PT, R14.reuse, RZ, P1 ;  /* 0x000000ff0e00720c */ /* 0x040fe20000f84270 */
[----:B------:R2:W-:Y:S01]  /*5e70*/  @P2 STG.E desc[UR16][R24.64+0x20], R27 ;  /* 0x0000201b18002986 */ /* 0x0005e2000c101910 */
[----:B------:R-:W-:Y:S01]  /*5e80*/  ISETP.GT.AND P1, PT, R14, 0x8, P1 ;  /* 0x000000080e00780c */ /* 0x000fe20000f24270 */
[----:B------:R-:W-:Y:S01]  /*5e90*/  FMUL R185, R185, R12 ;  /* 0x0000000cb9b97220 */ /* 0x000fe20000400000 */
[C---:B0-----:R-:W-:Y:S01]  /*5ea0*/  IADD3 R7, P2, R26.reuse, 0x20, RZ ;  /* 0x000000201a077810 */ /* 0x041fe20007f5e0ff */
[----:B------:R0:W-:Y:S01]  /*5eb0*/  @P5 STG.E desc[UR16][R28.64], R195 ;  /* 0x000000c31c005986 */ /* 0x0001e2000c101910 */
[----:B------:R-:W-:Y:S01]  /*5ec0*/  IADD3 R34, P6, R26, R28, RZ ;  /* 0x0000001c1a227210 */ /* 0x000fe20007fde0ff */
[----:B------:R-:W-:Y:S01]  /*5ed0*/  FMUL R183, R183, R12 ;  /* 0x0000000cb7b77220 */ /* 0x000fe20000400000 */
[----:B------:R-:W-:Y:S01]  /*5ee0*/  IADD3 R32, P5, R7, R10, RZ ;  /* 0x0000000a07207210 */ /* 0x000fe20007fbe0ff */
[----:B-1----:R-:W-:Y:S01]  /*5ef0*/  IMAD.X R10, RZ, RZ, R6, P2 ;  /* 0x000000ffff0a7224 */ /* 0x002fe200010e0606 */
[----:B------:R-:W-:Y:S01]  /*5f00*/  ISETP.GT.AND P2, PT, R9, 0x10, PT ;  /* 0x000000100900780c */ /* 0x000fe20003f44270 */
[----:B------:R-:W-:-:S02]  /*5f10*/  IMAD.X R35, R6, 0x1, R29, P6 ;  /* 0x0000000106237824 */ /* 0x000fc400030e061d */
[----:B------:R-:W-:Y:S01]  /*5f20*/  FMUL R181, R181, R12 ;  /* 0x0000000cb5b57220 */ /* 0x000fe20000400000 */
[----:B------:R-:W-:Y:S01]  /*5f30*/  IMAD.X R33, R10, 0x1, R11, P5 ;  /* 0x000000010a217824 */ /* 0x000fe200028e060b */
[----:B------:R1:W-:Y:S01]  /*5f40*/  @P4 STG.E desc[UR16][R30.64], R37 ;  /* 0x000000251e004986 */ /* 0x0003e2000c101910 */
[----:B--2---:R-:W-:Y:S01]  /*5f50*/  IADD3 R24, P4, R7, R24, RZ ;  /* 0x0000001807187210 */ /* 0x004fe20007f9e0ff */
[-C--:B------:R-:W-:Y:S01]  /*5f60*/  FMUL R179, R179, R12.reuse ;  /* 0x0000000cb3b37220 */ /* 0x080fe20000400000 */
[----:B------:R-:W-:Y:S01]  /*5f70*/  ISETP.GT.AND P5, PT, R14, RZ, P2 ;  /* 0x000000ff0e00720c */ /* 0x000fe200017a4270 */
[----:B------:R-:W-:Y:S01]  /*5f80*/  @P0 STG.E desc[UR16][R32.64], R197 ;  /* 0x000000c520000986 */ /* 0x000fe2000c101910 */
[----:B------:R-:W-:Y:S01]  /*5f90*/  ISETP.GT.AND P0, PT, R9, 0x11, PT ;  /* 0x000000110900780c */ /* 0x000fe20003f04270 */
[----:B------:R-:W-:Y:S02]  /*5fa0*/  IMAD.X R25, R10, 0x1, R25, P4 ;  /* 0x000000010a197824 */ /* 0x000fe400020e0619 */
[-C--:B------:R-:W-:Y:S01]  /*5fb0*/  FMUL R175, R175, R12.reuse ;  /* 0x0000000cafaf7220 */ /* 0x080fe20000400000 */
[-C--:B------:R-:W-:Y:S01]  /*5fc0*/  FMUL R177, R177, R12.reuse ;  /* 0x0000000cb1b17220 */ /* 0x080fe20000400000 */
[C---:B------:R-:W-:Y:S01]  /*5fd0*/  ISETP.GT.AND P4, PT, R14.reuse, RZ, P0 ;  /* 0x000000ff0e00720c */ /* 0x040fe20000784270 */
[-C--:B------:R-:W-:Y:S01]  /*5fe0*/  FMUL R13, R13, R12.reuse ;  /* 0x0000000c0d0d7220 */ /* 0x080fe20000400000 */
[----:B------:R2:W-:Y:S01]  /*5ff0*/  @P1 STG.E desc[UR16][R24.64], R189 ;  /* 0x000000bd18001986 */ /* 0x0005e2000c101910 */
[----:B------:R-:W-:Y:S01]  /*6000*/  ISETP.GT.AND P1, PT, R14, 0x8, P2 ;  /* 0x000000080e00780c */ /* 0x000fe20001724270 */
[----:B------:R-:W-:Y:S01]  /*6010*/  FMUL R15, R15, R12 ;  /* 0x0000000c0f0f7220 */ /* 0x000fe20000400000 */
[----:B------:R-:W-:Y:S01]  /*6020*/  IADD3 R36, P2, R26, R30, RZ ;  /* 0x0000001e1a247210 */ /* 0x000fe20007f5e0ff */
[----:B------:R-:W-:Y:S01]  /*6030*/  FMUL R17, R17, R12 ;  /* 0x0000000c11117220 */ /* 0x000fe20000400000 */
[----:B------:R-:W-:Y:S01]  /*6040*/  @P5 STG.E desc[UR16][R34.64], R187 ;  /* 0x000000bb22005986 */ /* 0x000fe2000c101910 */
[----:B0-----:R-:W-:Y:S01]  /*6050*/  IADD3 R28, P5, R7, R28, RZ ;  /* 0x0000001c071c7210 */ /* 0x001fe20007fbe0ff */
[-C--:B------:R-:W-:Y:S01]  /*6060*/  FMUL R11, R19, R12.reuse ;  /* 0x0000000c130b7220 */ /* 0x080fe20000400000 */
[----:B-1----:R-:W-:Y:S01]  /*6070*/  IMAD.X R37, R6, 0x1, R31, P2 ;  /* 0x0000000106257824 */ /* 0x002fe200010e061f */
[----:B------:R-:W-:Y:S01]  /*6080*/  ISETP.GT.AND P0, PT, R14, 0x8, P0 ;  /* 0x000000080e00780c */ /* 0x000fe20000704270 */
[----:B------:R-:W-:Y:S01]  /*6090*/  FMUL R89, R89, R12 ;  /* 0x0000000c59597220 */ /* 0x000fe20000400000 */
[----:B------:R-:W-:Y:S01]  /*60a0*/  ISETP.GT.AND P2, PT, R9, 0x18, PT ;  /* 0x000000180900780c */ /* 0x000fe20003f44270 */
[----:B------:R-:W-:Y:S01]  /*60b0*/  IMAD.X R29, R10, 0x1, R29, P5 ;  /* 0x000000010a1d7824 */ /* 0x000fe200028e061d */
[----:B------:R-:W-:Y:S01]  /*60c0*/  @P4 STG.E desc[UR16][R36.64], R185 ;  /* 0x000000b924004986 */ /* 0x000fe2000c101910 */
[----:B--2---:R-:W-:Y:S01]  /*60d0*/  IADD3 R24, P4, R7, R30, RZ ;  /* 0x0000001e07187210 */ /* 0x004fe20007f9e0ff */
[----:B------:R-:W-:Y:S01]  /*60e0*/  FMUL R91, R91, R12 ;  /* 0x0000000c5b5b7220 */ /* 0x000fe20000400000 */
[----:B------:R-:W-:Y:S01]  /*60f0*/  ISETP.GT.AND P5, PT, R14, RZ, P2 ;  /* 0x000000ff0e00720c */ /* 0x000fe200017a4270 */
[----:B------:R0:W-:Y:S01]  /*6100*/  @P1 STG.E desc[UR16][R28.64], R183 ;  /* 0x000000b71c001986 */ /* 0x0001e2000c101910 */
[----:B------:R-:W-:Y:S01]  /*6110*/  ISETP.GT.AND P1, PT, R9, 0x19, PT ;  /* 0x000000190900780c */ /* 0x000fe20003f24270 */
[----:B------:R-:W-:Y:S01]  /*6120*/  IMAD.X R25, R10, 0x1, R31, P4 ;  /* 0x000000010a197824 */ /* 0x000fe200020e061f */
[----:B------:R-:W-:Y:S01]  /*6130*/  IADD3 R30, P6, R26, R34, RZ ;  /* 0x000000221a1e7210 */ /* 0x000fe20007fde0ff */
[-C--:B------:R-:W-:Y:S01]  /*6140*/  FMUL R93, R93, R12.reuse ;  /* 0x0000000c5d5d7220 */ /* 0x080fe20000400000 */
[----:B------:R-:W-:Y:S01]  /*6150*/  ISETP.GT.AND P4, PT, R14, RZ, P1 ;  /* 0x000000ff0e00720c */ /* 0x000fe20000f84270 */
[-C--:B------:R-:W-:Y:S01]  /*6160*/  FMUL R95, R95, R12.reuse ;  /* 0x0000000c5f5f7220 */ /* 0x080fe20000400000 */
[----:B------:R1:W-:Y:S01]  /*6170*/  @P0 STG.E desc[UR16][R24.64], R181 ;  /* 0x000000b518000986 */ /* 0x0003e2000c101910 */
[----:B------:R-:W-:Y:S01]  /*6180*/  IMAD.X R31, R6, 0x1, R35, P6 ;  /* 0x00000001061f7824 */ /* 0x000fe200030e0623 */
[----:B------:R-:W-:Y:S01]  /*6190*/  ISETP.GT.AND P0, PT, R14, 0x8, P2 ;  /* 0x000000080e00780c */ /* 0x000fe20001704270 */
[----:B------:R-:W-:Y:S01]  /*61a0*/  FMUL R97, R97, R12 ;  /* 0x0000000c61617220 */ /* 0x000fe20000400000 */
[----:B------:R-:W-:Y:S01]  /*61b0*/  IADD3 R32, P2, R26, R36, RZ ;  /* 0x000000241a207210 */ /* 0x000fe20007f5e0ff */
[----:B------:R-:W-:Y:S01]  /*61c0*/  FMUL R99, R99, R12 ;  /* 0x0000000c63637220 */ /* 0x000fe20000400000 */
[----:B------:R-:W-:Y:S01]  /*61d0*/  @P5 STG.E desc[UR16][R30.64], R179 ;  /* 0x000000b31e005986 */ /* 0x000fe2000c101910 */
[----:B0-----:R-:W-:Y:S01]  /*61e0*/  IADD3 R28, P5, R7, R34, RZ ;  /* 0x00000022071c7210 */ /* 0x001fe20007fbe0ff */
[-C--:B------:R-:W-:Y:S01]  /*61f0*/  FMUL R101, R101, R12.reuse ;  /* 0x0000000c65657220 */ /* 0x080fe20000400000 */
[----:B------:R-:W-:Y:S01]  /*6200*/  IMAD.X R33, R6, 0x1, R37, P2 ;  /* 0x0000000106217824 */ /* 0x000fe200010e0625 */
[----:B------:R-:W-:Y:S01]  /*6210*/  ISETP.GT.AND P1, PT, R14, 0x8, P1 ;  /* 0x000000080e00780c */ /* 0x000fe20000f24270 */
[----:B------:R-:W-:Y:S01]  /*6220*/  FMUL R103, R103, R12 ;  /* 0x0000000c67677220 */ /* 0x000fe20000400000 */
[----:B------:R-:W-:Y:S01]  /*6230*/  ISETP.GT.AND P2, PT, R9, 0x20, PT ;  /* 0x000000200900780c */ /* 0x000fe20003f44270 */
[----:B------:R-:W-:Y:S01]  /*6240*/  IMAD.X R29, R10, 0x1, R35, P5 ;  /* 0x000000010a1d7824 */ /* 0x000fe200028e0623 */
[----:B------:R-:W-:Y:S01]  /*6250*/  @P4 STG.E desc[UR16][R32.64], R175 ;  /* 0x000000af20004986 */ /* 0x000fe2000c101910 */
[----:B-1----:R-:W-:Y:S01]  /*6260*/  IADD3 R24, P4, R7, R36, RZ ;  /* 0x0000002407187210 */ /* 0x002fe20007f9e0ff */
[----:B------:R-:W-:Y:S01]  /*6270*/  FMUL R105, R105, R12 ;  /* 0x0000000c69697220 */ /* 0x000fe20000400000 */
[----:B------:R-:W-:Y:S01]  /*6280*/  ISETP.GT.AND P5, PT, R14, RZ, P2 ;  /* 0x000000ff0e00720c */ /* 0x000fe200017a4270 */
[----:B------:R-:W-:Y:S01]  /*6290*/  @P0 STG.E desc[UR16][R28.64], R177 ;  /* 0x000000b11c000986 */ /* 0x000fe2000c101910 */
        /* <DEDUP_REMOVED lines=12> */
[----:B------:R1:W-:Y:S01]  /*6360*/  @P5 STG.E desc[UR16][R34.64], R15 ;  /* 0x0000000f22005986 */ /* 0x0003e2000c101910 */
[----:B------:R-:W-:Y:S01]  /*6370*/  IADD3 R18, P5, R7, R30, RZ ;  /* 0x0000001e07127210 */ /* 0x000fe20007fbe0ff */
[-C--:B------:R-:W-:Y:S01]  /*6380*/  FMUL R115, R115, R12.reuse ;  /* 0x0000000c73737220 */ /* 0x080fe20000400000 */
[----:B------:R-:W-:Y:S01]  /*6390*/  IMAD.X R37, R6, 0x1, R33, P2 ;  /* 0x0000000106257824 */ /* 0x000fe200010e0621 */
[----:B------:R-:W-:Y:S01]  /*63a0*/  ISETP.GT.AND P0, PT, R14, 0x8, P0 ;  /* 0x000000080e00780c */ /* 0x000fe20000704270 */
[----:B------:R-:W-:Y:S01]  /*63b0*/  FMUL R117, R117, R12 ;  /* 0x0000000c75757220 */ /* 0x000fe20000400000 */
[----:B------:R-:W-:Y:S01]  /*63c0*/  ISETP.GT.AND P2, PT, R9, 0x28, PT ;  /* 0x000000280900780c */ /* 0x000fe20003f44270 */
[----:B------:R-:W-:Y:S01]  /*63d0*/  IMAD.X R19, R10, 0x1, R31, P5 ;  /* 0x000000010a137824 */ /* 0x000fe200028e061f */
[----:B------:R-:W-:Y:S01]  /*63e0*/  @P4 STG.E desc[UR16][R36.64], R17 ;  /* 0x0000001124004986 */ /* 0x000fe2000c101910 */
[----:B0-----:R-:W-:Y:S01]  /*63f0*/  IADD3 R24, P4, R7, R32, RZ ;  /* 0x0000002007187210 */ /* 0x001fe20007f9e0ff */
[----:B------:R-:W-:Y:S01]  /*6400*/  FMUL R13, R21, R12 ;  /* 0x0000000c150d7220 */ /* 0x000fe20000400000 */
[----:B------:R-:W-:Y:S01]  /*6410*/  ISETP.GT.AND P5, PT, R14, RZ, P2 ;  /* 0x000000ff0e00720c */ /* 0x000fe200017a4270 */
[----:B------:R0:W-:Y:S01]  /*6420*/  @P1 STG.E desc[UR16][R18.64], R11 ;  /* 0x0000000b12001986 */ /* 0x0001e2000c101910 */
[----:B------:R-:W-:Y:S01]  /*6430*/  ISETP.GT.AND P1, PT, R9, 0x29, PT ;  /* 0x000000290900780c */ /* 0x000fe20003f24270 */
[----:B------:R-:W-:Y:S01]  /*6440*/  IMAD.X R25, R10, 0x1, R33, P4 ;  /* 0x000000010a197824 */ /* 0x000fe200020e0621 */
[----:B------:R-:W-:Y:S01]  /*6450*/  IADD3 R20, P6, R26, R34, RZ ;  /* 0x000000221a147210 */ /* 0x000fe20007fde0ff */
[-C--:B-1----:R-:W-:Y:S01]  /*6460*/  FMUL R15, R23, R12.reuse ;  /* 0x0000000c170f7220 */ /* 0x082fe20000400000 */
        /* <DEDUP_REMOVED lines=12> */
[----:B------:R-:W-:Y:S01]  /*6530*/  ISETP.GT.AND P2, PT, R9, 0x30, PT ;  /* 0x000000300900780c */ /* 0x000fe20003f44270 */
[-C--:B------:R-:W-:Y:S01]  /*6540*/  FMUL R127, R127, R12.reuse ;  /* 0x0000000c7f7f7220 */ /* 0x080fe20000400000 */
[----:B------:R-:W-:Y:S01]  /*6550*/  ISETP.GT.AND P1, PT, R14, 0x8, P1 ;  /* 0x000000080e00780c */ /* 0x000fe20000f24270 */
[----:B------:R-:W-:Y:S01]  /*6560*/  IMAD.X R19, R10, 0x1, R35, P5 ;  /* 0x000000010a137824 */ /* 0x000fe200028e0623 */
[----:B------:R-:W-:Y:S01]  /*6570*/  @P4 STG.E desc[UR16][R22.64], R89 ;  /* 0x0000005916004986 */ /* 0x000fe2000c101910 */
[----:B------:R-:W-:Y:S01]  /*6580*/  ISETP.GT.AND P5, PT, R14, RZ, P2 ;  /* 0x000000ff0e00720c */ /* 0x000fe200017a4270 */
[----:B------:R-:W-:Y:S01]  /*6590*/  FMUL R129, R129, R12 ;  /* 0x0000000c81817220 */ /* 0x000fe20000400000 */
[----:B-1----:R-:W-:Y:S01]  /*65a0*/  IADD3 R24, P4, R7, R36, RZ ;  /* 0x0000002407187210 */ /* 0x002fe20007f9e0ff */
[----:B------:R0:W-:Y:S01]  /*65b0*/  @P0 STG.E desc[UR16][R18.64], R91 ;  /* 0x0000005b12000986 */ /* 0x0001e2000c101910 */
[----:B------:R-:W-:Y:S01]  /*65c0*/  IADD3 R28, P6, R26, R20, RZ ;  /* 0x000000141a1c7210 */ /* 0x000fe20007fde0ff */
[-C--:B------:R-:W-:Y:S01]  /*65d0*/  FMUL R131, R131, R12.reuse ;  /* 0x0000000c83837220 */ /* 0x080fe20000400000 */
[----:B------:R-:W-:Y:S01]  /*65e0*/  ISETP.GT.AND P0, PT, R9, 0x31, PT ;  /* 0x000000310900780c */ /* 0x000fe20003f04270 */
[----:B------:R-:W-:Y:S01]  /*65f0*/  IMAD.X R25, R10, 0x1, R37, P4 ;  /* 0x000000010a197824 */ /* 0x000fe200020e0625 */
[----:B------:R-:W-:Y:S01]  /*6600*/  ISETP.GT.AND P2, PT, R14, 0x8, P2 ;  /* 0x000000080e00780c */ /* 0x000fe20001744270 */
[----:B------:R-:W-:Y:S01]  /*6610*/  IMAD.X R29, R6, 0x1, R21, P6 ;  /* 0x00000001061d7824 */ /* 0x000fe200030e0615 */
[----:B------:R-:W-:Y:S01]  /*6620*/  ISETP.GT.AND P4, PT, R14, RZ, P0 ;  /* 0x000000ff0e00720c */ /* 0x000fe20000784270 */
[----:B------:R-:W-:Y:S01]  /*6630*/  FMUL R133, R133, R12 ;  /* 0x0000000c85857220 */ /* 0x000fe20000400000 */
[----:B------:R1:W-:Y:S01]  /*6640*/  @P1 STG.E desc[UR16][R24.64], R93 ;  /* 0x0000005d18001986 */ /* 0x0003e2000c101910 */
[----:B------:R-:W-:Y:S01]  /*6650*/  IADD3 R30, P1, R26, R22, RZ ;  /* 0x000000161a1e7210 */ /* 0x000fe20007f3e0ff */
[----:B------:R-:W-:Y:S01]  /*6660*/  FMUL R135, R135, R12 ;  /* 0x0000000c87877220 */ /* 0x000fe20000400000 */
[----:B------:R-:W-:Y:S01]  /*6670*/  ISETP.GT.AND P0, PT, R14, 0x8, P0 ;  /* 0x000000080e00780c */ /* 0x000fe20000704270 */
[----:B------:R-:W-:Y:S01]  /*6680*/  @P5 STG.E desc[UR16][R28.64], R95 ;  /* 0x0000005f1c005986 */ /* 0x000fe2000c101910 */
[----:B0-----:R-:W-:Y:S01]  /*6690*/  IADD3 R18, P5, R7, R20, RZ ;  /* 0x0000001407127210 */ /* 0x001fe20007fbe0ff */
[----:B------:R-:W-:Y:S01]  /*66a0*/  IMAD.X R31, R6, 0x1, R23, P1 ;  /* 0x00000001061f7824 */ /* 0x000fe200008e0617 */
[----:B------:R-:W-:Y:S01]  /*66b0*/  ISETP.GT.AND P1, PT, R9, 0x38, PT ;  /* 0x000000380900780c */ /* 0x000fe20003f24270 */
[-C--:B------:R-:W-:Y:S01]  /*66c0*/  FMUL R137, R137, R12.reuse ;  /* 0x0000000c89897220 */ /* 0x080fe20000400000 */
[----:B------:R-:W-:Y:S01]  /*66d0*/  FMUL R139, R139, R12 ;  /* 0x0000000c8b8b7220 */ /* 0x000fe20000400000 */
[----:B------:R-:W-:Y:S01]  /*66e0*/  IMAD.X R19, R10, 0x1, R21, P5 ;  /* 0x000000010a137824 */ /* 0x000fe200028e0615 */
[----:B------:R-:W-:Y:S01]  /*66f0*/  @P4 STG.E desc[UR16][R30.64], R97 ;  /* 0x000000611e004986 */ /* 0x000fe2000c101910 */
[----:B------:R-:W-:Y:S01]  /*6700*/  IADD3 R20, P5, R7, R22, RZ ;  /* 0x0000001607147210 */ /* 0x000fe20007fbe0ff */
        /* <DEDUP_REMOVED lines=8> */
[----:B------:R-:W-:Y:S01]  /*6790*/  FMUL R145, R145, R12 ;  /* 0x0000000c91917220 */ /* 0x000fe20000400000 */
[----:B------:R2:W-:Y:S01]  /*67a0*/  @P0 STG.E desc[UR16][R20.64], R101 ;  /* 0x0000006514000986 */ /* 0x0005e2000c101910 */
[----:B------:R-:W-:Y:S01]  /*67b0*/  IMAD.X R23, R6, 0x1, R29, P6 ;  /* 0x0000000106177824 */ /* 0x000fe200030e061d */
[----:B-1----:R-:W-:Y:S01]  /*67c0*/  IADD3 R24, P0, R26, R30, RZ ;  /* 0x0000001e1a187210 */ /* 0x002fe20007f1e0ff */
[-C--:B------:R-:W-:Y:S01]  /*67d0*/  FMUL R147, R147, R12.reuse ;  /* 0x0000000c93937220 */ /* 0x080fe20000400000 */
[----:B------:R-:W-:Y:S01]  /*67e0*/  ISETP.GT.AND P1, PT, R14, 0x8, P1 ;  /* 0x000000080e00780c */ /* 0x000fe20000f24270 */
[----:B------:R-:W-:Y:S01]  /*67f0*/  FMUL R149, R149, R12 ;  /* 0x0000000c95957220 */ /* 0x000fe20000400000 */
[----:B------:R-:W-:Y:S01]  /*6800*/  @P4 STG.E desc[UR16][R22.64], R103 ;  /* 0x0000006716004986 */ /* 0x000fe2000c101910 */
[----:B0-----:R-:W-:Y:S01]  /*6810*/  IADD3 R18, P4, R7, R28, RZ ;  /* 0x0000001c07127210 */ /* 0x001fe20007f9e0ff */
[----:B------:R-:W-:Y:S01]  /*6820*/  IMAD.X R25, R6, 0x1, R31, P0 ;  /* 0x0000000106197824 */ /* 0x000fe200000e061f */
[----:B------:R-:W-:Y:S01]  /*6830*/  ISETP.GT.AND P0, PT, R9, 0x40, PT ;  /* 0x000000400900780c */ /* 0x000fe20003f04270 */
[----:B------:R-:W-:Y:S01]  /*6840*/  FMUL R151, R151, R12 ;  /* 0x0000000c97977220 */ /* 0x000fe20000400000 */
[----:B------:R-:W-:Y:S01]  /*6850*/  ISETP.GT.AND P2, PT, R14, 0x8, P2 ;  /* 0x000000080e00780c */ /* 0x000fe20001744270 */
        /* <DEDUP_REMOVED lines=14> */
[----:B------:R-:W-:Y:S01]  /*6940*/  IADD3 R30, P2, R26, R24, RZ ;  /* 0x000000181a1e7210 */ /* 0x000fe20007f5e0ff */
        /* <DEDUP_REMOVED lines=11> */
[----:B-1----:R-:W-:Y:S01]  /*6a00*/  IADD3 R20, P5, R7, R24, RZ ;  /* 0x0000001807147210 */ /* 0x002fe20007fbe0ff */
        /* <DEDUP_REMOVED lines=18> */
[----:B------:R-:W-:-:S02]  /*6b30*/  ISETP.GT.AND P1, PT, R9, 0x50, PT ;  /* 0x000000500900780c */ /* 0x000fc40003f24270 */
[----:B------:R-:W-:Y:S01]  /*6b40*/  ISETP.GT.AND P0, PT, R14, 0x8, P0 ;  /* 0x000000080e00780c */ /* 0x000fe20000704270 */
[----:B------:R-:W-:Y:S01]  /*6b50*/  IMAD.X R19, R10, 0x1, R29, P4 ;  /* 0x000000010a137824 */ /* 0x000fe200020e061d */
[----:B------:R-:W-:Y:S01]  /*6b60*/  @P5 STG.E desc[UR16][R24.64], R121 ;  /* 0x0000007918005986 */ /* 0x000fe2000c101910 */
[----:B-1----:R-:W-:Y:S02]  /*6b70*/  IADD3 R20, P5, R7, R30, RZ ;  /* 0x0000001e07147210 */ /* 0x002fe40007fbe0ff */
[----:B------:R-:W-:Y:S01]  /*6b80*/  ISETP.GT.AND P4, PT, R14, RZ, P1 ;  /* 0x000000ff0e00720c */ /* 0x000fe20000f84270 */
[----:B------:R0:W-:Y:S01]  /*6b90*/  @P2 STG.E desc[UR16][R18.64], R123 ;  /* 0x0000007b12002986 */ /* 0x0001e2000c101910 */
[----:B------:R-:W-:Y:S01]  /*6ba0*/  ISETP.GT.AND P2, PT, R9, 0x51, PT ;  /* 0x000000510900780c */ /* 0x000fe20003f44270 */
[----:B------:R-:W-:Y:S01]  /*6bb0*/  IMAD.X R21, R10, 0x1, R31, P5 ;  /* 0x000000010a157824 */ /* 0x000fe200028e061f */
[----:B------:R-:W-:Y:S02]  /*6bc0*/  IADD3 R28, P6, R26, R22, RZ ;  /* 0x000000161a1c7210 */ /* 0x000fe40007fde0ff */
[----:B------:R-:W-:-:S02]  /*6bd0*/  ISETP.GT.AND P5, PT, R14, RZ, P2 ;  /* 0x000000ff0e00720c */ /* 0x000fc400017a4270 */
[----:B------:R1:W-:Y:S01]  /*6be0*/  @P0 STG.E desc[UR16][R20.64], R125 ;  /* 0x0000007d14000986 */ /* 0x0003e2000c101910 */
[----:B------:R-:W-:Y:S01]  /*6bf0*/  IMAD.X R29, R6, 0x1, R23, P6 ;  /* 0x00000001061d7824 */ /* 0x000fe200030e0617 */
[----:B------:R-:W-:Y:S02]  /*6c00*/  IADD3 R30, P0, R26, R24, RZ ;  /* 0x000000181a1e7210 */ /* 0x000fe40007f1e0ff */
[----:B------:R-:W-:Y:S02]  /*6c10*/  ISETP.GT.AND P1, PT, R14, 0x8, P1 ;  /* 0x000000080e00780c */ /* 0x000fe40000f24270 */
[----:B------:R-:W-:Y:S01]  /*6c20*/  @P4 STG.E desc[UR16][R28.64], R127 ;  /* 0x0000007f1c004986 */ /* 0x000fe2000c101910 */
[----:B0-----:R-:W-:Y:S01]  /*6c30*/  IADD3 R18, P4, R7, R22, RZ ;  /* 0x0000001607127210 */ /* 0x001fe20007f9e0ff */
[----:B------:R-:W-:Y:S01]  /*6c40*/  IMAD.X R31, R6, 0x1, R25, P0 ;  /* 0x00000001061f7824 */ /* 0x000fe200000e0619 */
[----:B------:R-:W-:Y:S02]  /*6c50*/  ISETP.GT.AND P0, PT, R9, 0x58, PT ;  /* 0x000000580900780c */ /* 0x000fe40003f04270 */
[----:B------:R-:W-:Y:S01]  /*6c60*/  ISETP.GT.AND P2, PT, R14, 0x8, P2 ;  /* 0x000000080e00780c */ /* 0x000fe20001744270 */
[----:B------:R-:W-:Y:S01]  /*6c70*/  IMAD.X R19, R10, 0x1, R23, P4 ;  /* 0x000000010a137824 */ /* 0x000fe200020e0617 */
[----:B------:R-:W-:Y:S01]  /*6c80*/  @P5 STG.E desc[UR16][R30.64], R129 ;  /* 0x000000811e005986 */ /* 0x000fe2000c101910 */
[----:B-1----:R-:W-:-:S02]  /*6c90*/  IADD3 R20, P5, R7, R24, RZ ;  /* 0x0000001807147210 */ /* 0x002fc40007fbe0ff */
[----:B------:R-:W-:Y:S01]  /*6ca0*/  ISETP.GT.AND P4, PT, R14, RZ, P0 ;  /* 0x000000ff0e00720c */ /* 0x000fe20000784270 */
[----:B------:R0:W-:Y:S01]  /*6cb0*/  @P1 STG.E desc[UR16][R18.64], R131 ;  /* 0x0000008312001986 */ /* 0x0001e2000c101910 */
[----:B------:R-:W-:Y:S01]  /*6cc0*/  ISETP.GT.AND P1, PT, R9, 0x59, PT ;  /* 0x000000590900780c */ /* 0x000fe20003f24270 */
[----:B------:R-:W-:Y:S01]  /*6cd0*/  IMAD.X R21, R10, 0x1, R25, P5 ;  /* 0x000000010a157824 */ /* 0x000fe200028e0619 */
[----:B------:R-:W-:Y:S02]  /*6ce0*/  IADD3 R22, P6, R26, R28, RZ ;  /* 0x0000001c1a167210 */ /* 0x000fe40007fde0ff */
[----:B------:R-:W-:Y:S02]  /*6cf0*/  ISETP.GT.AND P5, PT, R14, RZ, P1 ;  /* 0x000000ff0e00720c */ /* 0x000fe40000fa4270 */
[----:B------:R1:W-:Y:S01]  /*6d00*/  @P2 STG.E desc[UR16][R20.64], R133 ;  /* 0x0000008514002986 */ /* 0x0003e2000c101910 */
[----:B------:R-:W-:Y:S01]  /*6d10*/  IMAD.X R23, R6, 0x1, R29, P6 ;  /* 0x0000000106177824 */ /* 0x000fe200030e061d */
[----:B------:R-:W-:-:S02]  /*6d20*/  IADD3 R24, P2, R26, R30, RZ ;  /* 0x0000001e1a187210 */ /* 0x000fc40007f5e0ff */
        /* <DEDUP_REMOVED lines=26> */
[----:B------:R-:W-:-:S02]  /*6ed0*/  ISETP.GT.AND P4, PT, R14, RZ, P1 ;  /* 0x000000ff0e00720c */ /* 0x000fc40000f84270 */
[----:B-1----:R-:W-:Y:S01]  /*6ee0*/  IADD3 R20, P5, R7, R24, RZ ;  /* 0x0000001807147210 */ /* 0x002fe20007fbe0ff */
[----:B------:R0:W-:Y:S01]  /*6ef0*/  @P2 STG.E desc[UR16][R18.64], R147 ;  /* 0x0000009312002986 */ /* 0x0001e2000c101910 */
[----:B------:R-:W-:Y:S02]  /*6f00*/  IADD3 R22, P6, R26, R28, RZ ;  /* 0x0000001c1a167210 */ /* 0x000fe40007fde0ff */
[----:B------:R-:W-:Y:S01]  /*6f10*/  ISETP.GT.AND P2, PT, R9, 0x69, PT ;  /* 0x000000690900780c */ /* 0x000fe20003f44270 */
[----:B------:R-:W-:Y:S01]  /*6f20*/  IMAD.X R21, R10, 0x1, R25, P5 ;  /* 0x000000010a157824 */ /* 0x000fe200028e0619 */
[----:B------:R-:W-:Y:S01]  /*6f30*/  ISETP.GT.AND P1, PT, R14, 0x8, P1 ;  /* 0x000000080e00780c */ /* 0x000fe20000f24270 */
[----:B------:R-:W-:Y:S01]  /*6f40*/  IMAD.X R23, R6, 0x1, R29, P6 ;  /* 0x0000000106177824 */ /* 0x000fe200030e061d */
[----:B------:R-:W-:Y:S02]  /*6f50*/  ISETP.GT.AND P5, PT, R14, RZ, P2 ;  /* 0x000000ff0e00720c */ /* 0x000fe400017a4270 */
[----:B------:R1:W-:Y:S01]  /*6f60*/  @P0 STG.E desc[UR16][R20.64], R149 ;  /* 0x0000009514000986 */ /* 0x0003e2000c101910 */
[----:B------:R-:W-:-:S02]  /*6f70*/  IADD3 R24, P0, R26, R30, RZ ;  /* 0x0000001e1a187210 */ /* 0x000fc40007f1e0ff */
[----:B------:R-:W-:Y:S01]  /*6f80*/  ISETP.GT.AND P2, PT, R14, 0x8, P2 ;  /* 0x000000080e00780c */ /* 0x000fe20001744270 */
[----:B------:R-:W-:Y:S01]  /*6f90*/  @P4 STG.E desc[UR16][R22.64], R151 ;  /* 0x0000009716004986 */ /* 0x000fe2000c101910 */
[----:B0-----:R-:W-:Y:S01]  /*6fa0*/  IADD3 R18, P4, R7, R28, RZ ;  /* 0x0000001c07127210 */ /* 0x001fe20007f9e0ff */
[----:B------:R-:W-:Y:S01]  /*6fb0*/  IMAD.X R25, R6, 0x1, R31, P0 ;  /* 0x0000000106197824 */ /* 0x000fe200000e061f */
[----:B------:R-:W-:Y:S02]  /*6fc0*/  ISETP.GT.AND P0, PT, R9, 0x70, PT ;  /* 0x000000700900780c */ /* 0x000fe40003f04270 */
[----:B------:R-:W-:Y:S01]  /*6fd0*/  IADD3 R28, P6, R26, R22, RZ ;  /* 0x000000161a1c7210 */ /* 0x000fe20007fde0ff */
[----:B------:R-:W-:Y:S01]  /*6fe0*/  IMAD.X R19, R10, 0x1, R29, P4 ;  /* 0x000000010a137824 */ /* 0x000fe200020e061d */
[----:B------:R-:W-:Y:S01]  /*6ff0*/  @P5 STG.E desc[UR16][R24.64], R153 ;  /* 0x0000009918005986 */ /* 0x000fe2000c101910 */
[----:B-1----:R-:W-:Y:S02]  /*7000*/  IADD3 R20, P5, R7, R30, RZ ;  /* 0x0000001e07147210 */ /* 0x002fe40007fbe0ff */
[----:B------:R-:W-:Y:S01]  /*7010*/  ISETP.GT.AND P4, PT, R14, RZ, P0 ;  /* 0x000000ff0e00720c */ /* 0x000fe20000784270 */
[----:B------:R0:W-:Y:S01]  /*7020*/  @P1 STG.E desc[UR16][R18.64], R155 ;  /* 0x0000009b12001986 */ /* 0x0001e2000c101910 */
[----:B------:R-:W-:Y:S01]  /*7030*/  ISETP.GT.AND P1, PT, R9, 0x71, PT ;  /* 0x000000710900780c */ /* 0x000fe20003f24270 */
[----:B------:R-:W-:-:S02]  /*7040*/  IMAD.X R21, R10, 0x1, R31, P5 ;  /* 0x000000010a157824 */ /* 0x000fc400028e061f */
[----:B------:R-:W-:Y:S01]  /*7050*/  IMAD.X R29, R6, 0x1, R23, P6 ;  /* 0x00000001061d7824 */ /* 0x000fe200030e0617 */
[C---:B------:R-:W-:Y:S02]  /*7060*/  ISETP.GT.AND P5, PT, R14.reuse, RZ, P1 ;  /* 0x000000ff0e00720c */ /* 0x040fe40000fa4270 */
[----:B------:R-:W-:Y:S01]  /*7070*/  ISETP.GT.AND P6, PT, R14, 0x8, P0 ;  /* 0x000000080e00780c */ /* 0x000fe200007c4270 */
[----:B------:R1:W-:Y:S01]  /*7080*/  @P2 STG.E desc[UR16][R20.64], R157 ;  /* 0x0000009d14002986 */ /* 0x0003e2000c101910 */
[----:B------:R-:W-:Y:S02]  /*7090*/  IADD3 R30, P0, R26, R24, RZ ;  /* 0x000000181a1e7210 */ /* 0x000fe40007f1e0ff */
[----:B------:R-:W-:Y:S01]  /*70a0*/  ISETP.GT.AND P1, PT, R14, 0x8, P1 ;  /* 0x000000080e00780c */ /* 0x000fe20000f24270 */
[----:B------:R2:W-:Y:S01]  /*70b0*/  @P4 STG.E desc[UR16][R28.64], R159 ;  /* 0x0000009f1c004986 */ /* 0x0005e2000c101910 */
[----:B0-----:R-:W-:Y:S01]  /*70c0*/  IADD3 R18, P2, R7, R22, RZ ;  /* 0x0000001607127210 */ /* 0x001fe20007f5e0ff */
[----:B------:R-:W-:Y:S01]  /*70d0*/  IMAD.X R31, R6, 0x1, R25, P0 ;  /* 0x00000001061f7824 */ /* 0x000fe200000e0619 */
[----:B------:R-:W-:-:S03]  /*70e0*/  ISETP.GT.AND P0, PT, R9, 0x79, PT ;  /* 0x000000790900780c */ /* 0x000fc60003f04270 */
[----:B------:R-:W-:Y:S01]  /*70f0*/  IMAD.X R19, R10, 0x1, R23, P2 ;  /* 0x000000010a137824 */ /* 0x000fe200010e0617 */
[----:B------:R0:W-:Y:S01]  /*7100*/  @P5 STG.E desc[UR16][R30.64], R161 ;  /* 0x000000a11e005986 */ /* 0x0001e2000c101910 */
[----:B-1----:R-:W-:Y:S02]  /*7110*/  IADD3 R20, P4, R7, R24, RZ ;  /* 0x0000001807147210 */ /* 0x002fe40007f9e0ff */
[----:B------:R-:W-:Y:S01]  /*7120*/  ISETP.GT.AND P2, PT, R9, 0x78, PT ;  /* 0x000000780900780c */ /* 0x000fe20003f44270 */
[----:B------:R0:W-:Y:S01]  /*7130*/  @P6 STG.E desc[UR16][R18.64], R163 ;  /* 0x000000a312006986 */ /* 0x0001e2000c101910 */
[----:B------:R-:W-:Y:S01]  /*7140*/  IADD3 R22, P6, R26, R28, RZ ;  /* 0x0000001c1a167210 */ /* 0x000fe20007fde0ff */
[----:B------:R-:W-:Y:S01]  /*7150*/  IMAD.X R21, R10, 0x1, R25, P4 ;  /* 0x000000010a157824 */ /* 0x000fe200020e0619 */
[----:B------:R-:W-:Y:S02]  /*7160*/  IADD3 R26, P4, R26, R30, RZ ;  /* 0x0000001e1a1a7210 */ /* 0x000fe40007f9e0ff */
[----:B------:R-:W-:Y:S01]  /*7170*/  IADD3 R24, P5, R7, R28, RZ ;  /* 0x0000001c07187210 */ /* 0x000fe20007fbe0ff */
[----:B------:R-:W-:Y:S01]  /*7180*/  IMAD.X R23, R6, 0x1, R29, P6 ;  /* 0x0000000106177824 */ /* 0x000fe200030e061d */
[----:B------:R-:W-:Y:S01]  /*7190*/  ISETP.GT.AND P6, PT, R14, RZ, P2 ;  /* 0x000000ff0e00720c */ /* 0x000fe200017c4270 */
[----:B------:R-:W-:Y:S01]  /*71a0*/  IMAD.X R27, R6, 0x1, R31, P4 ;  /* 0x00000001061b7824 */ /* 0x000fe200020e061f */
[----:B------:R-:W-:Y:S01]  /*71b0*/  ISETP.GT.AND P4, PT, R14, RZ, P0 ;  /* 0x000000ff0e00720c */ /* 0x000fe20000784270 */
[----:B------:R-:W-:Y:S01]  /*71c0*/  IMAD.X R25, R10, 0x1, R29, P5 ;  /* 0x000000010a197824 */ /* 0x000fe200028e061d */
[C---:B------:R-:W-:Y:S01]  /*71d0*/  ISETP.GT.AND P2, PT, R14.reuse, 0x8, P2 ;  /* 0x000000080e00780c */ /* 0x040fe20001744270 */
[----:B------:R0:W-:Y:S01]  /*71e0*/  @P1 STG.E desc[UR16][R20.64], R165 ;  /* 0x000000a514001986 */ /* 0x0001e2000c101910 */
[----:B------:R-:W-:-:S02]  /*71f0*/  ISETP.GT.AND P0, PT, R14, 0x8, P0 ;  /* 0x000000080e00780c */ /* 0x000fc40000704270 */
[----:B--2---:R-:W-:-:S05]  /*7200*/  IADD3 R28, P5, R7, R30, RZ ;  /* 0x0000001e071c7210 */ /* 0x004fca0007fbe0ff */
[----:B------:R-:W-:Y:S01]  /*7210*/  IMAD.X R29, R10, 0x1, R31, P5 ;  /* 0x000000010a1d7824 */ /* 0x000fe200028e061f */
[----:B------:R0:W-:Y:S04]  /*7220*/  @P6 STG.E desc[UR16][R22.64], R167 ;  /* 0x000000a716006986 */ /* 0x0001e8000c101910 */
[----:B------:R0:W-:Y:S04]  /*7230*/  @P4 STG.E desc[UR16][R26.64], R169 ;  /* 0x000000a91a004986 */ /* 0x0001e8000c101910 */
[----:B------:R0:W-:Y:S04]  /*7240*/  @P2 STG.E desc[UR16][R24.64], R171 ;  /* 0x000000ab18002986 */ /* 0x0001e8000c101910 */
[----:B------:R0:W-:Y:S02]  /*7250*/  @P0 STG.E desc[UR16][R28.64], R173 ;  /* 0x000000ad1c000986 */ /* 0x0001e4000c101910 */
.L_x_148:
[----:B------:R-:W-:Y:S05]  /*7260*/  BSYNC B0 ;  /* 0x0000000000007941 */ /* 0x000fea0003800000 */
.L_x_24:
[----:B------:R-:W-:Y:S01]  /*7270*/  ULDC UR6, c[0x0][0xc] ;  /* 0x0000030000067ab9 */ /* 0x000fe20000000800 */
[----:B------:R-:W-:Y:S01]  /*7280*/  ULDC UR7, c[0x0][0x10] ;  /* 0x0000040000077ab9 */ /* 0x000fe20000000800 */
[----:B0-----:R-:W0:Y:S01]  /*7290*/  LDC R7, c[0x0][0x14] ;  /* 0x00000500ff077b82 */ /* 0x001e220000000800 */
[----:B------:R-:W-:Y:S01]  /*72a0*/  UIMAD.WIDE.U32 UR6, UR6, UR7, URZ ;  /* 0x00000007060672a5 */ /* 0x000fe2000f8e003f */
[----:B------:R-:W-:Y:S01]  /*72b0*/  PRMT R6, RZ, 0x7610, R6 ;  /* 0x00007610ff067816 */ /* 0x000fe20000000006 */
[----:B------:R-:W-:Y:S02]  /*72c0*/  IMAD.MOV.U32 R10, RZ, RZ, -0x1 ;  /* 0xffffffffff0a7424 */ /* 0x000fe400078e00ff */
[----:B------:R-:W-:Y:S02]  /*72d0*/  IMAD.MOV.U32 R11, RZ, RZ, -0x1 ;  /* 0xffffffffff0b7424 */ /* 0x000fe400078e00ff */
[----:B0-----:R-:W-:-:S04]  /*72e0*/  IMAD.WIDE.U32 R2, R7, UR6, R2 ;  /* 0x0000000607027c25 */ /* 0x001fc8000f8e0002 */
[----:B------:R-:W-:Y:S01]  /*72f0*/  IMAD R7, R7, UR7, RZ ;  /* 0x0000000707077c24 */ /* 0x000fe2000f8e02ff */
[----:B------:R-:W-:Y:S02]  /*7300*/  ULDC.64 UR6, c[0x0][0x750] ;  /* 0x0001d40000067ab9 */ /* 0x000fe40000000a00 */
[----:B------:R-:W-:Y:S01]  /*7310*/  ISETP.GE.U32.AND P0, PT, R2, UR6, PT ;  /* 0x0000000602007c0c */ /* 0x000fe2000bf06070 */
[----:B------:R-:W-:-:S05]  /*7320*/  IMAD.IADD R3, R3, 0x1, R7 ;  /* 0x0000000103037824 */ /* 0x000fca00078e0207 */
[----:B------:R-:W-:-:S13]  /*7330*/  ISETP.GE.U32.AND.EX P0, PT, R3, UR7, PT, P0 ;  /* 0x0000000703007c0c */ /* 0x000fda000bf06100 */
[----:B------:R-:W-:Y:S05]  /*7340*/  @P0 BRA `(.L_x_149) ;  /* 0x0000000400640947 */ /* 0x000fea0003800000 */
[----:B---3--:R-:W0:Y:S01]  /*7350*/  S2R R19, SR_CTAID.X ;  /* 0x0000000000137919 */ /* 0x008e220000002500 */
[----:B------:R-:W3:Y:S01]  /*7360*/  LDC.64 R14, c[0x0][0x728] ;  /* 0x0001ca00ff0e7b82 */ /* 0x000ee20000000a00 */
[----:B------:R-:W-:Y:S01]  /*7370*/  ULDC UR6, c[0x0][0x150] ;  /* 0x0000540000067ab9 */ /* 0x000fe20000000800 */
[----:B------:R-:W-:Y:S01]  /*7380*/  IMAD.MOV.U32 R10, RZ, RZ, R2 ;  /* 0x000000ffff0a7224 */ /* 0x000fe200078e0002 */
[----:B------:R-:W0:Y:S01]  /*7390*/  S2R R23, SR_CTAID.Y ;  /* 0x0000000000177919 */ /* 0x000e220000002600 */
[----:B------:R-:W-:-:S04]  /*73a0*/  IMAD.MOV.U32 R11, RZ, RZ, R3 ;  /* 0x000000ffff0b7224 */ /* 0x000fc800078e0003 */
[----:B------:R-:W1:Y:S08]  /*73b0*/  LDC R24, c[0x0][0x144] ;  /* 0x00005100ff187b82 */ /* 0x000e700000000800 */
[----:B------:R-:W1:Y:S08]  /*73c0*/  LDC R18, c[0x0][0x730] ;  /* 0x0001cc00ff127b82 */ /* 0x000e700000000800 */
[----:B--2---:R-:W2:Y:S01]  /*73d0*/  LDC.64 R20, c[0x0][0x720] ;  /* 0x0001c800ff147b82 */ /* 0x004ea20000000a00 */
[----:B---3--:R-:W-:-:S04]  /*73e0*/  ISETP.NE.U32.AND P0, PT, R14, RZ, PT ;  /* 0x000000ff0e00720c */ /* 0x008fc80003f05070 */
[----:B------:R-:W-:Y:S02]  /*73f0*/  ISETP.NE.AND.EX P0, PT, R15, RZ, PT, P0 ;  /* 0x000000ff0f00720c */ /* 0x000fe40003f05300 */
[----:B0-----:R-:W-:-:S05]  /*7400*/  I2FP.F32.U32 R6, R19 ;  /* 0x0000001300067245 */ /* 0x001fca0000201000 */
[----:B------:R-:W-:-:S04]  /*7410*/  FMUL R6, R6, UR6 ;  /* 0x0000000606067c20 */ /* 0x000fc80008400000 */
[----:B------:R0:W3:Y:S02]  /*7420*/  F2I.U32.TRUNC.NTZ R22, R6 ;  /* 0x0000000600167305 */ /* 0x0000e4000020f000 */
[----:B-1----:R-:W-:Y:S05]  /*7430*/  @!P0 BRA `(.L_x_150) ;  /* 0x0000000000288947 */ /* 0x002fea0003800000 */
[----:B------:R-:W1:Y:S02]  /*7440*/  LDC R7, c[0x0][0x734] ;  /* 0x0001cd00ff077b82 */ /* 0x000e640000000800 */
[----:B-1----:R-:W-:-:S05]  /*7450*/  IADD3 R11, P0, R2, R7, RZ ;  /* 0x00000007020b7210 */ /* 0x002fca0007f1e0ff */
[----:B------:R-:W-:-:S04]  /*7460*/  IMAD.X R13, RZ, RZ, R3, P0 ;  /* 0x000000ffff0d7224 */ /* 0x000fc800000e0603 */
[----:B0-----:R-:W-:-:S04]  /*7470*/  IMAD.WIDE.U32 R6, R13, R14, RZ ;  /* 0x0000000e0d067225 */ /* 0x001fc800078e00ff */
[----:B------:R-:W-:-:S04]  /*7480*/  IMAD.WIDE.U32 R8, P0, R11, R15, R6 ;  /* 0x0000000f0b087225 */ /* 0x000fc80007800006 */
[----:B------:R-:W-:-:S04]  /*7490*/  IMAD.WIDE.U32 R6, R11, R14, RZ ;  /* 0x0000000e0b067225 */ /* 0x000fc800078e00ff */
[----:B------:R-:W-:Y:S01]  /*74a0*/  IMAD.X R11, RZ, RZ, RZ, P0 ;  /* 0x000000ffff0b7224 */ /* 0x000fe200000e06ff */
[----:B------:R-:W-:Y:S01]  /*74b0*/  IADD3 RZ, P0, R7, R8, RZ ;  /* 0x0000000807ff7210 */ /* 0x000fe20007f1e0ff */
[----:B------:R-:W-:-:S04]  /*74c0*/  IMAD.MOV.U32 R10, RZ, RZ, R9 ;  /* 0x000000ffff0a7224 */ /* 0x000fc800078e0009 */
[----:B------:R-:W-:-:S08]  /*74d0*/  IMAD.WIDE.U32.X R10, R13, R15, R10, P0 ;  /* 0x0000000f0d0a7225 */ /* 0x000fd000000e040a */
.L_x_150:
[----:B------:R-:W1:Y:S01]  /*74e0*/  LDC.64 R28, c[0x0][0x740] ;  /* 0x0001d000ff1c7b82 */ /* 0x000e620000000a00 */
[-CC-:B------:R-:W-:Y:S01]  /*74f0*/  SHF.R.U64 R17, R10, R18.reuse, R11.reuse ;  /* 0x000000120a117219 */ /* 0x180fe2000000120b */
[----:B---3--:R-:W-:Y:S01]  /*7500*/  IMAD.MOV R22, RZ, RZ, -R22 ;  /* 0x000000ffff167224 */ /* 0x008fe200078e0a16 */
[----:B0-----:R-:W-:Y:S01]  /*7510*/  SHF.R.U32.HI R6, RZ, R18, R11 ;  /* 0x00000012ff067219 */ /* 0x001fe2000001160b */
[----:B------:R-:W-:Y:S01]  /*7520*/  ULDC UR6, c[0x0][0x154] ;  /* 0x0000550000067ab9 */ /* 0x000fe20000000800 */
[----:B------:R-:W-:Y:S01]  /*7530*/  IADD3 R9, P0, RZ, -R17, RZ ;  /* 0x80000011ff097210 */ /* 0x000fe20007f1e0ff */
[----:B------:R-:W-:Y:S02]  /*7540*/  IMAD R25, R24, R22, R19 ;  /* 0x0000001618197224 */ /* 0x000fe400078e0213 */
[----:B------:R-:W0:Y:S02]  /*7550*/  LDC R10, c[0x0][0x718] ;  /* 0x0001c600ff0a7b82 */ /* 0x000e240000000800 */
[----:B------:R-:W-:-:S04]  /*7560*/  IMAD.X R7, RZ, RZ, ~R6, P0 ;  /* 0x000000ffff077224 */ /* 0x000fc800000e0e06 */
[-C--:B--2---:R-:W-:Y:S02]  /*7570*/  IMAD R8, R7, R20.reuse, RZ ;  /* 0x0000001407087224 */ /* 0x084fe400078e02ff */
[----:B------:R-:W2:Y:S01]  /*7580*/  LDC R11, c[0x0][0x708] ;  /* 0x0001c200ff0b7b82 */ /* 0x000ea20000000800 */
[----:B------:R-:W-:-:S04]  /*7590*/  IMAD.WIDE.U32 R6, R9, R20, R2 ;  /* 0x0000001409067225 */ /* 0x000fc800078e0002 */
[----:B------:R-:W-:Y:S01]  /*75a0*/  IMAD R9, R9, R21, R8 ;  /* 0x0000001509097224 */ /* 0x000fe200078e0208 */
[----:B------:R-:W-:Y:S02]  /*75b0*/  I2FP.F32.U32 R8, R23 ;  /* 0x0000001700087245 */ /* 0x000fe40000201000 */
[----:B------:R-:W3:Y:S01]  /*75c0*/  LDC R26, c[0x0][0x758] ;  /* 0x0001d600ff1a7b82 */ /* 0x000ee20000000800 */
[----:B------:R-:W-:Y:S01]  /*75d0*/  IMAD.IADD R7, R7, 0x1, R9 ;  /* 0x0000000107077824 */ /* 0x000fe200078e0209 */
[----:B-1----:R-:W-:Y:S01]  /*75e0*/  ISETP.NE.U32.AND P0, PT, R28, RZ, PT ;  /* 0x000000ff1c00720c */ /* 0x002fe20003f05070 */
[----:B------:R-:W-:Y:S01]  /*75f0*/  FMUL R8, R8, UR6 ;  /* 0x0000000608087c20 */ /* 0x000fe20008400000 */
[----:B------:R-:W-:Y:S02]  /*7600*/  IMAD.MOV.U32 R9, RZ, RZ, -0x1 ;  /* 0xffffffffff097424 */ /* 0x000fe400078e00ff */
[----:B------:R-:W-:Y:S01]  /*7610*/  ISETP.NE.AND.EX P0, PT, R29, RZ, PT, P0 ;  /* 0x000000ff1d00720c */ /* 0x000fe20003f05300 */
[----:B------:R1:W1:Y:S01]  /*7620*/  F2I.U32.TRUNC.NTZ R19, R8 ;  /* 0x0000000800137305 */ /* 0x000262000020f000 */
[----:B------:R-:W1:Y:S01]  /*7630*/  LDC R20, c[0x0][0x148] ;  /* 0x00005200ff147b82 */ /* 0x000e620000000800 */
[----:B0-----:R-:W-:-:S02]  /*7640*/  SHF.R.U64 R15, R6, R10, R7 ;  /* 0x0000000a060f7219 */ /* 0x001fc40000001207 */
[----:B------:R-:W-:-:S05]  /*7650*/  SHF.R.U32.HI R6, RZ, R10, R7 ;  /* 0x0000000aff067219 */ /* 0x000fca0000011607 */
[----:B------:R-:W0:Y:S01]  /*7660*/  LDC R21, c[0x0][0x700] ;  /* 0x0001c000ff157b82 */ /* 0x000e220000000800 */
[-CC-:B--2---:R-:W-:Y:S02]  /*7670*/  SHF.R.U64 R14, R15, R11.reuse, R6.reuse ;  /* 0x0000000b0f0e7219 */ /* 0x184fe40000001206 */
[----:B------:R-:W-:Y:S01]  /*7680*/  SHF.R.U32.HI R7, RZ, R11, R6 ;  /* 0x0000000bff077219 */ /* 0x000fe20000011606 */
[----:B------:R-:W-:-:S04]  /*7690*/  IMAD.MOV.U32 R11, RZ, RZ, 0x1 ;  /* 0x00000001ff0b7424 */ /* 0x000fc800078e00ff */
[----:B------:R-:W2:Y:S01]  /*76a0*/  LDC R22, c[0x0][0x748] ;  /* 0x0001d200ff167b82 */ /* 0x000ea20000000800 */
[-CC-:B---3--:R-:W-:Y:S02]  /*76b0*/  SHF.R.U64 R18, R14, R26.reuse, R7.reuse ;  /* 0x0000001a0e127219 */ /* 0x188fe40000001207 */
[-C--:B------:R-:W-:Y:S02]  /*76c0*/  SHF.L.U32 R9, R9, R26.reuse, RZ ;  /* 0x0000001a09097219 */ /* 0x080fe400000006ff */
[-C--:B------:R-:W-:Y:S01]  /*76d0*/  SHF.R.U32.HI R7, RZ, R26.reuse, R7 ;  /* 0x0000001aff077219 */ /* 0x080fe20000011607 */
[----:B------:R-:W-:Y:S01]  /*76e0*/  IMAD.MOV.U32 R6, RZ, RZ, R18 ;  /* 0x000000ffff067224 */ /* 0x000fe200078e0012 */
[----:B------:R-:W-:Y:S01]  /*76f0*/  SHF.L.U32 R26, R11, R26, RZ ;  /* 0x0000001a0b1a7219 */ /* 0x000fe200000006ff */
[----:B------:R-:W3:Y:S01]  /*7700*/  LDC R24, c[0x0][0x738] ;  /* 0x0001ce00ff187b82 */ /* 0x000ee20000000800 */
[----:B------:R-:W-:-:S07]  /*7710*/  LOP3.LUT R27, RZ, R9, RZ, 0x33, !PT ;  /* 0x00000009ff1b7212 */ /* 0x000fce00078e33ff */
[----:B------:R-:W0:Y:S01]  /*7720*/  LDC R30, c[0x0][0x710] ;  /* 0x0001c400ff1e7b82 */ /* 0x000e220000000800 */
[----:B------:R-:W-:Y:S05]  /*7730*/  @!P0 BRA `(.L_x_151) ;  /* 0x0000000000288947 */ /* 0x000fea0003800000 */
[----:B------:R-:W4:Y:S02]  /*7740*/  LDC R11, c[0x0][0x74c] ;  /* 0x0001d300ff0b7b82 */ /* 0x000f240000000800 */
[----:B----4-:R-:W-:-:S05]  /*7750*/  IADD3 R11, P0, R18, R11, RZ ;  /* 0x0000000b120b7210 */ /* 0x010fca0007f1e0ff */
[----:B------:R-:W-:-:S04]  /*7760*/  IMAD.X R13, RZ, RZ, R7, P0 ;  /* 0x000000ffff0d7224 */ /* 0x000fc800000e0607 */
[----:B------:R-:W-:-:S04]  /*7770*/  IMAD.WIDE.U32 R6, R13, R28, RZ ;  /* 0x0000001c0d067225 */ /* 0x000fc800078e00ff */
[----:B-1----:R-:W-:-:S04]  /*7780*/  IMAD.WIDE.U32 R8, P0, R11, R29, R6 ;  /* 0x0000001d0b087225 */ /* 0x002fc80007800006 */
[----:B------:R-:W-:-:S04]  /*7790*/  IMAD.WIDE.U32 R6, R11, R28, RZ ;  /* 0x0000001c0b067225 */ /* 0x000fc800078e00ff */
[----:B------:R-:W-:Y:S01]  /*77a0*/  IMAD.X R11, RZ, RZ, RZ, P0 ;  /* 0x000000ffff0b7224 */ /* 0x000fe200000e06ff */
[----:B------:R-:W-:Y:S01]  /*77b0*/  IADD3 RZ, P0, R7, R8, RZ ;  /* 0x0000000807ff7210 */ /* 0x000fe20007f1e0ff */
[----:B------:R-:W-:-:S04]  /*77c0*/  IMAD.MOV.U32 R10, RZ, RZ, R9 ;  /* 0x000000ffff0a7224 */ /* 0x000fc800078e0009 */
[----:B------:R-:W-:-:S08]  /*77d0*/  IMAD.WIDE.U32.X R6, R13, R29, R10, P0 ;  /* 0x0000001d0d067225 */ /* 0x000fd000000e040a */
.L_x_151:
[----:B--2---:R-:W-:Y:S01]  /*77e0*/  SHF.R.U64 R6, R6, R22, R7 ;  /* 0x0000001606067219 */ /* 0x004fe20000001207 */
[----:B0-----:R-:W-:Y:S01]  /*77f0*/  VIADD R10, R21, 0xffffffff ;  /* 0xffffffff150a7836 */ /* 0x001fe20000000000 */
[----:B------:R-:W-:Y:S01]  /*7800*/  LOP3.LUT R9, R14, R27, RZ, 0xc0, !PT ;  /* 0x0000001b0e097212 */ /* 0x000fe200078ec0ff */
[----:B-1----:R-:W-:Y:S02]  /*7810*/  IMAD.MOV R19, RZ, RZ, -R19 ;  /* 0x000000ffff137224 */ /* 0x002fe400078e0a13 */
[----:B------:R-:W-:Y:S01]  /*7820*/  IMAD.MOV R7, RZ, RZ, -R6 ;  /* 0x000000ffff077224 */ /* 0x000fe200078e0a06 */
[----:B------:R-:W-:Y:S01]  /*7830*/  LOP3.LUT R15, R15, R10, RZ, 0xc0, !PT ;  /* 0x0000000a0f0f7212 */ /* 0x000fe200078ec0ff */
[----:B------:R-:W-:Y:S02]  /*7840*/  IMAD R8, R26, R6, R9 ;  /* 0x000000061a087224 */ /* 0x000fe400078e0209 */
[----:B------:R-:W-:Y:S02]  /*7850*/  @P3 IMAD R25, R20, R19, R23 ;  /* 0x0000001314193224 */ /* 0x000fe400078e0217 */
[----:B---3--:R-:W-:-:S02]  /*7860*/  IMAD R6, R7, R24, R18 ;  /* 0x0000001807067224 */ /* 0x008fc400078e0212 */
[----:B------:R-:W-:Y:S02]  /*7870*/  IMAD R8, R8, R30, R25 ;  /* 0x0000001e08087224 */ /* 0x000fe400078e0219 */
[----:B------:R-:W-:Y:S02]  /*7880*/  IMAD R7, R6, R21, R15 ;  /* 0x0000001506077224 */ /* 0x000fe400078e020f */
[----:B------:R-:W-:Y:S02]  /*7890*/  IMAD.MOV.U32 R9, RZ, RZ, 0x1 ;  /* 0x00000001ff097424 */ /* 0x000fe400078e00ff */
[----:B------:R-:W-:Y:S01]  /*78a0*/  IMAD.MOV.U32 R11, RZ, RZ, R17 ;  /* 0x000000ffff0b7224 */ /* 0x000fe200078e0011 */
[----:B------:R-:W-:Y:S02]  /*78b0*/  SEL R10, R7, R8, !P3 ;  /* 0x00000008070a7207 */ /* 0x000fe40005800000 */
[----:B------:R-:W-:Y:S02]  /*78c0*/  PRMT R6, R9, 0x7610, R6 ;  /* 0x0000761009067816 */ /* 0x000fe40000000006 */
[----:B------:R-:W-:-:S07]  /*78d0*/  SEL R8, R8, R7, !P3 ;  /* 0x0000000708087207 */ /* 0x000fce0005800000 */
.L_x_149:
[----:B------:R-:W-:-:S13]  /*78e0*/  LOP3.LUT P0, RZ, R6, 0xff, RZ, 0xc0, !PT ;  /* 0x000000ff06ff7812 */ /* 0x000fda000780c0ff */
[----:B------:R-:W-:Y:S05]  /*78f0*/  @P0 BRA `(.L_x_152) ;  /* 0xffffff98000c0947 */ /* 0x000fea000383ffff */
[----:B------:R-:W-:Y:S05]  /*7900*/  EXIT ;  /* 0x000000000000794d */ /* 0x000fea0003800000 */
.L_x_4:
[----:B0-----:R-:W-:Y:S01]  /*7910*/  ULDC.64 UR4, c[0x0][0x750] ;  /* 0x0001d40000047ab9 */ /* 0x001fe20000000a00 */
        /* <DEDUP_REMOVED lines=25> */
.L_x_154:
[-CC-:B------:R-:W-:Y:S01]  /*7ab0*/  SHF.R.U64 R16, R14, R18.reuse, R15.reuse ;  /* 0x000000120e107219 */ /* 0x180fe2000000120f */
[----:B------:R-:W0:Y:S01]  /*7ac0*/  LDC.64 R28, c[0x0][0x740] ;  /* 0x0001d000ff1c7b82 */ /* 0x000e220000000a00 */
[----:B------:R-:W-:Y:S01]  /*7ad0*/  SHF.R.U32.HI R5, RZ, R18, R15 ;  /* 0x00000012ff057219 */ /* 0x000fe2000001160f */
[----:B------:R-:W-:Y:S01]  /*7ae0*/  ULDC UR4, c[0x0][0x150] ;  /* 0x0000540000047ab9 */ /* 0x000fe20000000800 */
[----:B------:R-:W-:Y:S02]  /*7af0*/  IADD3 R11, P0, RZ, -R16, RZ ;  /* 0x80000010ff0b7210 */ /* 0x000fe40007f1e0ff */
[----:B------:R-:W-:-:S03]  /*7b00*/  I2FP.F32.U32 R8, R12 ;  /* 0x0000000c00087245 */ /* 0x000fc60000201000 */
[----:B------:R-:W1:Y:S01]  /*7b10*/  LDC R22, c[0x0][0x718] ;  /* 0x0001c600ff167b82 */ /* 0x000e620000000800 */
[----:B------:R-:W-:Y:S02]  /*7b20*/  IMAD.X R5, RZ, RZ, ~R5, P0 ;  /* 0x000000ffff057224 */ /* 0x000fe400000e0e05 */
[----:B------:R-:W-:Y:S01]  /*7b30*/  FMUL R13, R8, UR4 ;  /* 0x00000004080d7c20 */ /* 0x000fe20008400000 */
[----:B------:R-:W-:Y:S01]  /*7b40*/  IMAD.WIDE.U32 R8, R11, R20, R2 ;  /* 0x000000140b087225 */ /* 0x000fe200078e0002 */
[----:B------:R-:W-:-:S03]  /*7b50*/  ULDC UR4, c[0x0][0x154] ;  /* 0x0000550000047ab9 */ /* 0x000fc60000000800 */
[----:B------:R-:W-:Y:S01]  /*7b60*/  IMAD R10, R5, R20, RZ ;  /* 0x00000014050a7224 */ /* 0x000fe200078e02ff */
[----:B------:R-:W2:Y:S01]  /*7b70*/  LDC R15, c[0x0][0x144] ;  /* 0x00005100ff0f7b82 */ /* 0x000ea20000000800 */
[----:B------:R-:W3:Y:S02]  /*7b80*/  F2I.U32.TRUNC.NTZ R13, R13 ;  /* 0x0000000d000d7305 */ /* 0x000ee4000020f000 */
[----:B------:R-:W-:Y:S02]  /*7b90*/  IMAD R5, R11, R21, R10 ;  /* 0x000000150b057224 */ /* 0x000fe400078e020a */
[----:B------:R-:W-:Y:S02]  /*7ba0*/  IMAD.MOV.U32 R11, RZ, RZ, 0x1 ;  /* 0x00000001ff0b7424 */ /* 0x000fe400078e00ff */
[----:B------:R-:W-:Y:S01]  /*7bb0*/  IMAD.IADD R5, R9, 0x1, R5 ;  /* 0x0000000109057824 */ /* 0x000fe200078e0205 */
[----:B------:R-:W4:Y:S01]  /*7bc0*/  LDC R20, c[0x0][0x708] ;  /* 0x0001c200ff147b82 */ /* 0x000f220000000800 */
[----:B------:R-:W-:-:S02]  /*7bd0*/  I2FP.F32.U32 R9, R7 ;  /* 0x0000000700097245 */ /* 0x000fc40000201000 */
[----:B0-----:R-:W-:-:S03]  /*7be0*/  ISETP.NE.U32.AND P0, PT, R28, RZ, PT ;  /* 0x000000ff1c00720c */ /* 0x001fc60003f05070 */
[----:B------:R-:W-:Y:S01]  /*7bf0*/  FMUL R10, R9, UR4 ;  /* 0x00000004090a7c20 */ /* 0x000fe20008400000 */
[----:B------:R-:W-:Y:S01]  /*7c00*/  ISETP.NE.AND.EX P0, PT, R29, RZ, PT, P0 ;  /* 0x000000ff1d00720c */ /* 0x000fe20003f05300 */
[----:B------:R-:W0:Y:S01]  /*7c10*/  LDC R26, c[0x0][0x758] ;  /* 0x0001d600ff1a7b82 */ /* 0x000e220000000800 */
[-CC-:B-1----:R-:W-:Y:S01]  /*7c20*/  SHF.R.U64 R14, R8, R22.reuse, R5.reuse ;  /* 0x00000016080e7219 */ /* 0x182fe20000001205 */
[----:B------:R1:W0:Y:S01]  /*7c30*/  F2I.U32.TRUNC.NTZ R17, R10 ;  /* 0x0000000a00117305 */ /* 0x000222000020f000 */
[----:B------:R-:W-:Y:S01]  /*7c40*/  SHF.R.U32.HI R5, RZ, R22, R5 ;  /* 0x00000016ff057219 */ /* 0x000fe20000011605 */
[----:B---3--:R-:W-:Y:S02]  /*7c50*/  IMAD.MOV R8, RZ, RZ, -R13 ;  /* 0x000000ffff087224 */ /* 0x008fe400078e0a0d */
[----:B------:R-:W-:Y:S02]  /*7c60*/  IMAD.MOV.U32 R9, RZ, RZ, -0x1 ;  /* 0xffffffffff097424 */ /* 0x000fe400078e00ff */
[----:B------:R-:W3:Y:S01]  /*7c70*/  LDC R24, c[0x0][0x148] ;  /* 0x00005200ff187b82 */ /* 0x000ee20000000800 */
[----:B--2---:R-:W-:-:S07]  /*7c80*/  IMAD R21, R15, R8, R12 ;  /* 0x000000080f157224 */ /* 0x004fce00078e020c */
[----:B------:R-:W2:Y:S01]  /*7c90*/  LDC R19, c[0x0][0x700] ;  /* 0x0001c000ff137b82 */ /* 0x000ea20000000800 */
[-CC-:B----4-:R-:W-:Y:S02]  /*7ca0*/  SHF.R.U64 R18, R14, R20.reuse, R5.reuse ;  /* 0x000000140e127219 */ /* 0x190fe40000001205 */
[----:B------:R-:W-:-:S05]  /*7cb0*/  SHF.R.U32.HI R5, RZ, R20, R5 ;  /* 0x00000014ff057219 */ /* 0x000fca0000011605 */
[----:B------:R-:W4:Y:S01]  /*7cc0*/  LDC R23, c[0x0][0x748] ;  /* 0x0001d200ff177b82 */ /* 0x000f220000000800 */
[-C--:B0-----:R-:W-:Y:S02]  /*7cd0*/  SHF.L.U32 R8, R9, R26.reuse, RZ ;  /* 0x0000001a09087219 */ /* 0x081fe400000006ff */
[-CC-:B------:R-:W-:Y:S02]  /*7ce0*/  SHF.R.U64 R20, R18, R26.reuse, R5.reuse ;  /* 0x0000001a12147219 */ /* 0x180fe40000001205 */
[----:B------:R-:W-:Y:S02]  /*7cf0*/  SHF.R.U32.HI R9, RZ, R26, R5 ;  /* 0x0000001aff097219 */ /* 0x000fe40000011605 */
[----:B------:R-:W-:Y:S01]  /*7d00*/  LOP3.LUT R27, RZ, R8, RZ, 0x33, !PT ;  /* 0x00000008ff1b7212 */ /* 0x000fe200078e33ff */
[----:B------:R-:W0:Y:S01]  /*7d10*/  LDC R25, c[0x0][0x738] ;  /* 0x0001ce00ff197b82 */ /* 0x000e220000000800 */
[----:B------:R-:W-:Y:S01]  /*7d20*/  SHF.L.U32 R26, R11, R26, RZ ;  /* 0x0000001a0b1a7219 */ /* 0x000fe200000006ff */
[----:B------:R-:W-:-:S06]  /*7d30*/  IMAD.MOV.U32 R8, RZ, RZ, R20 ;  /* 0x000000ffff087224 */ /* 0x000fcc00078e0014 */
[----:B------:R-:W0:Y:S01]  /*7d40*/  LDC R30, c[0x0][0x710] ;  /* 0x0001c400ff1e7b82 */ /* 0x000e220000000800 */
[----:B-1-3--:R-:W-:Y:S05]  /*7d50*/  @!P0 BRA `(.L_x_155) ;  /* 0x0000000000288947 */ /* 0x00afea0003800000 */
[----:B------:R-:W1:Y:S02]  /*7d60*/  LDC R5, c[0x0][0x74c] ;  /* 0x0001d300ff057b82 */ /* 0x000e640000000800 */
[----:B-1----:R-:W-:-:S05]  /*7d70*/  IADD3 R5, P0, R20, R5, RZ ;  /* 0x0000000514057210 */ /* 0x002fca0007f1e0ff */
        /* <DEDUP_REMOVED lines=8> */
.L_x_155:
[----:B----4-:R-:W-:Y:S01]  /*7e00*/  SHF.R.U64 R8, R8, R23, R9 ;  /* 0x0000001708087219 */ /* 0x010fe20000001209 */
[----:B--2---:R-:W-:Y:S01]  /*7e10*/  VIADD R11, R19, 0xffffffff ;  /* 0xffffffff130b7836 */ /* 0x004fe20000000000 */
[----:B------:R-:W-:Y:S01]  /*7e20*/  LOP3.LUT R5, R18, R27, RZ, 0xc0, !PT ;  /* 0x0000001b12057212 */ /* 0x000fe200078ec0ff */
[----:B------:R-:W-:Y:S02]  /*7e30*/  IMAD.MOV R17, RZ, RZ, -R17 ;  /* 0x000000ffff117224 */ /* 0x000fe400078e0a11 */
[----:B------:R-:W-:Y:S01]  /*7e40*/  IMAD.MOV R9, RZ, RZ, -R8 ;  /* 0x000000ffff097224 */ /* 0x000fe200078e0a08 */
[----:B------:R-:W-:Y:S01]  /*7e50*/  LOP3.LUT R14, R14, R11, RZ, 0xc0, !PT ;  /* 0x0000000b0e0e7212 */ /* 0x000fe200078ec0ff */
[----:B------:R-:W-:Y:S02]  /*7e60*/  IMAD R8, R26, R8, R5 ;  /* 0x000000081a087224 */ /* 0x000fe400078e0205 */
[----:B------:R-:W-:Y:S02]  /*7e70*/  @P3 IMAD R21, R24, R17, R7 ;  /* 0x0000001118153224 */ /* 0x000fe400078e0207 */
[----:B0-----:R-:W-:-:S02]  /*7e80*/  IMAD R5, R9, R25, R20 ;  /* 0x0000001909057224 */ /* 0x001fc400078e0214 */
[----:B------:R-:W-:Y:S02]  /*7e90*/  IMAD.MOV.U32 R9, RZ, RZ, 0x1 ;  /* 0x00000001ff097424 */ /* 0x000fe400078e00ff */
[----:B------:R-:W-:Y:S02]  /*7ea0*/  IMAD R8, R8, R30, R21 ;  /* 0x0000001e08087224 */ /* 0x000fe400078e0215 */
[----:B------:R-:W-:Y:S01]  /*7eb0*/  IMAD R7, R5, R19, R14 ;  /* 0x0000001305077224 */ /* 0x000fe200078e020e */
[----:B------:R-:W-:Y:S01]  /*7ec0*/  PRMT R5, R9, 0x7610, R5 ;  /* 0x0000761009057816 */ /* 0x000fe20000000005 */
[----:B------:R-:W-:-:S03]  /*7ed0*/  IMAD.MOV.U32 R10, RZ, RZ, R16 ;  /* 0x000000ffff0a7224 */ /* 0x000fc600078e0010 */
[----:B------:R-:W-:Y:S02]  /*7ee0*/  SEL R9, R7, R8, !P3 ;  /* 0x0000000807097207 */ /* 0x000fe40005800000 */
[----:B------:R-:W-:-:S07]  /*7ef0*/  SEL R8, R8, R7, !P3 ;  /* 0x0000000708087207 */ /* 0x000fce0005800000 */
.L_x_153:
[----:B------:R-:W-:-:S08]  /*7f00*/  NOP ;  /* 0x0000000000007918 */ /* 0x000fd00000000000 */
[----:B------:R-:W0:-:S00]  /*7f10*/  USETMAXREG.DEALLOC.CTAPOOL 0x28 ;  /* 0x00000028000079c8 */ /* 0x000e0000080e0500 */
[----:B0-----:R-:W-:-:S13]  /*7f20*/  ISETP.NE.AND P0, PT, R6, RZ, PT ;  /* 0x000000ff0600720c */ /* 0x001fda0003f05270 */
[----:B------:R-:W-:Y:S05]  /*7f30*/  @P0 EXIT ;  /* 0x000000000000094d */ /* 0x000fea0003800000 */
[----:B------:R-:W-:Y:S01]  /*7f40*/  LOP3.LUT P0, RZ, R5, 0xff, RZ, 0xc0, !PT ;  /* 0x000000ff05ff7812 */ /* 0x000fe2000780c0ff */
[----:B------:R-:W-:Y:S02]  /*7f50*/  IMAD.MOV.U32 R5, RZ, RZ, 0x1 ;  /* 0x00000001ff057424 */ /* 0x000fe400078e00ff */
[----:B------:R-:W-:-:S10]  /*7f60*/  IMAD.MOV.U32 R13, RZ, RZ, RZ ;  /* 0x000000ffff0d7224 */ /* 0x000fd400078e00ff */
[----:B------:R-:W-:Y:S05]  /*7f70*/  @!P0 BRA `(.L_x_156) ;  /* 0x0000000c00608947 */ /* 0x000fea0003800000 */
[----:B------:R-:W0:Y:S01]  /*7f80*/  LDC R5, c[0x0][0x28c] ;  /* 0x0000a300ff057b82 */ /* 0x000e220000000800 */
[----:B------:R-:W-:Y:S01]  /*7f90*/  ULDC UR5, c[0x0][0x758] ;  /* 0x0001d60000057ab9 */ /* 0x000fe20000000800 */
[----:B------:R-:W-:Y:S01]  /*7fa0*/  UMOV UR7, 0xffffffff ;  /* 0xffffffff00077882 */ /* 0x000fe20000000000 */
[----:B------:R-:W-:Y:S01]  /*7fb0*/  ULDC UR6, c[0x0][0xc] ;  /* 0x0000030000067ab9 */ /* 0x000fe20000000800 */
[----:B------:R-:W-:Y:S01]  /*7fc0*/  USHF.L.U32 UR9, UR7, UR5, URZ ;  /* 0x0000000507097299 */ /* 0x000fe2000800063f */
[C---:B------:R-:W-:Y:S01]  /*7fd0*/  LOP3.LUT P2, RZ, R0.reuse, 0x7f, RZ, 0xc0, !PT ;  /* 0x0000007f00ff7812 */ /* 0x040fe2000784c0ff */
[----:B------:R-:W-:Y:S01]  /*7fe0*/  UMOV UR8, 0x1 ;  /* 0x0000000100087882 */ /* 0x000fe20000000000 */
[----:B------:R-:W-:Y:S01]  /*7ff0*/  ULDC UR7, c[0x0][0x10] ;  /* 0x0000040000077ab9 */ /* 0x000fe20000000800 */
[----:B------:R-:W-:Y:S01]  /*8000*/  LOP3.LUT P0, RZ, R0, 0x1f, RZ, 0xc0, !PT ;  /* 0x0000001f00ff7812 */ /* 0x000fe2000780c0ff */
[----:B------:R-:W-:Y:S01]  /*8010*/  UIMAD.WIDE.U32 UR6, UR6, UR7, URZ ;  /* 0x00000007060672a5 */ /* 0x000fe2000f8e003f */
[----:B------:R-:W-:Y:S01]  /*8020*/  BSSY B0, `(.L_x_156) ;  /* 0x00000cd000007945 */ /* 0x000fe20003800000 */
[----:B------:R-:W-:Y:S01]  /*8030*/  USHF.L.U32 UR5, UR8, UR5, URZ ;  /* 0x0000000508057299 */ /* 0x000fe2000800063f */
[----:B------:R-:W-:Y:S01]  /*8040*/  IMAD.MOV.U32 R15, RZ, RZ, 0x1 ;  /* 0x00000001ff0f7424 */ /* 0x000fe200078e00ff */
[----:B------:R-:W-:Y:S01]  /*8050*/  LOP3.LUT R16, R4, 0x2, RZ, 0xfc, !PT ;  /* 0x0000000204107812 */ /* 0x000fe200078efcff */
[----:B------:R-:W-:Y:S01]  /*8060*/  ULDC UR8, c[0x0][0x14] ;  /* 0x0000050000087ab9 */ /* 0x000fe20000000800 */
[----:B------:R-:W-:Y:S01]  /*8070*/  PLOP3.LUT P0, PT, P0, P2, PT, 0x8a, 0x0 ;  /* 0x000000000000781c */ /* 0x000fe20000705172 */
[----:B------:R-:W-:Y:S01]  /*8080*/  UIMAD.WIDE.U32 UR30, UR6, UR8, URZ ;  /* 0x00000008061e72a5 */ /* 0x000fe2000f8e003f */
[----:B------:R-:W-:Y:S01]  /*8090*/  IMAD.MOV.U32 R13, RZ, RZ, RZ ;  /* 0x000000ffff0d7224 */ /* 0x000fe200078e00ff */
[----:B------:R-:W-:Y:S01]  /*80a0*/  UIMAD UR13, UR7, UR8, URZ ;  /* 0x00000008070d72a4 */ /* 0x000fe2000f8e023f */
[----:B------:R-:W-:Y:S01]  /*80b0*/  ULDC UR4, c[0x0][0x700] ;  /* 0x0001c00000047ab9 */ /* 0x000fe20000000800 */
[----:B------:R-:W-:-:S02]  /*80c0*/  ULOP3.LUT UR21, URZ, UR9, URZ, 0x33, !UPT ;  /* 0x000000093f157292 */ /* 0x000fc4000f8e333f */
[----:B------:R-:W-:Y:S01]  /*80d0*/  UIADD3 UR4, UR4, -0x1, URZ ;  /* 0xffffffff04047890 */ /* 0x000fe2000fffe03f */
[----:B0-----:R-:W-:Y:S01]  /*80e0*/  VIADD R5, R5, 0x3f ;  /* 0x0000003f05057836 */ /* 0x001fe20000000000 */
[----:B------:R-:W-:Y:S01]  /*80f0*/  UIADD3 UR13, UR31, UR13, URZ ;  /* 0x0000000d1f0d7290 */ /* 0x000fe2000fffe03f */
[----:B------:R-:W-:-:S03]  /*8100*/  ULDC.64 UR32, c[0x0][0x198] ;  /* 0x0000660000207ab9 */ /* 0x000fc60000000a00 */
[----:B------:R-:W-:-:S04]  /*8110*/  SHF.R.S32.HI R6, RZ, 0x1f, R5 ;  /* 0x0000001fff067819 */ /* 0x000fc80000011405 */
[----:B------:R-:W-:Y:S01]  /*8120*/  LEA.HI R6, R6, R5, RZ, 0x6 ;  /* 0x0000000506067211 */ /* 0x000fe200078f30ff */
[----:B------:R-:W-:-:S03]  /*8130*/  IMAD.MOV.U32 R5, RZ, RZ, 0x1 ;  /* 0x00000001ff057424 */ /* 0x000fc600078e00ff */
[----:B------:R-:W-:-:S05]  /*8140*/  SHF.R.S32.HI R12, RZ, 0x6, R6 ;  /* 0x00000006ff0c7819 */ /* 0x000fca0000011406 */
[----:B------:R-:W-:-:S07]  /*8150*/  VIADD R0, R12, 0x1 ;  /* 0x000000010c007836 */ /* 0x000fce0000000000 */
.L_x_168:
[----:B------:R-:W-:-:S03]  /*8160*/  UMOV UR6, 0xffffffff ;  /* 0xffffffff00067882 */ /* 0x000fc60000000000 */
[----:B------:R-:W-:Y:S05]  /*8170*/  BRA.DIV UR6, `(.L_x_157) ;  /* 0x00000016068c7947 */ /* 0x000fea000b800000 */
[----:B------:R-:W-:-:S13]  /*8180*/  ELECT P1, URZ, PT ;  /* 0x00000000003f782f */ /* 0x000fda0003820000 */
.L_x_192:
[----:B------:R-:W0:Y:S01]  /*8190*/  LDC R6, c[0x0][0x28c] ;  /* 0x0000a300ff067b82 */ /* 0x000e220000000800 */
[----:B------:R-:W-:Y:S01]  /*81a0*/  BSSY B1, `(.L_x_158) ;  /* 0x0000044000017945 */ /* 0x000fe20003800000 */
[----:B0-----:R-:W-:-:S13]  /*81b0*/  ISETP.LT.OR P1, PT, R6, 0x1, !P1 ;  /* 0x000000010600780c */ /* 0x001fda0004f21670 */
[----:B------:R-:W-:Y:S05]  /*81c0*/  @P1 BRA `(.L_x_159) ;  /* 0x0000000400041947 */ /* 0x000fea0003800000 */
[----:B------:R-:W-:Y:S01]  /*81d0*/  IMAD.SHL.U32 R17, R8, 0x80, RZ ;  /* 0x0000008008117824 */ /* 0x000fe200078e00ff */
[----:B------:R-:W-:Y:S01]  /*81e0*/  CS2R R20, SRZ ;  /* 0x0000000000147805 */ /* 0x000fe2000001ff00 */
[----:B------:R-:W-:Y:S02]  /*81f0*/  IMAD.SHL.U32 R18, R9, 0x80, RZ ;  /* 0x0000008009127824 */ /* 0x000fe400078e00ff */
[----:B------:R-:W-:Y:S02]  /*8200*/  IMAD.MOV.U32 R6, RZ, RZ, R0 ;  /* 0x000000ffff067224 */ /* 0x000fe400078e0000 */
[----:B------:R-:W-:Y:S02]  /*8210*/  IMAD.MOV.U32 R7, RZ, RZ, R5 ;  /* 0x000000ffff077224 */ /* 0x000fe400078e0005 */
[----:B------:R-:W-:Y:S02]  /*8220*/  IMAD.MOV.U32 R8, RZ, RZ, R13 ;  /* 0x000000ffff087224 */ /* 0x000fe400078e000d */
[----:B------:R-:W-:-:S07]  /*8230*/  IMAD.MOV.U32 R22, RZ, RZ, RZ ;  /* 0x000000ffff167224 */ /* 0x000fce00078e00ff */
.L_x_163:
[----:B------:R-:W0:Y:S01]  /*8240*/  S2R R14, SR_CgaCtaId ;  /* 0x00000000000e7919 */ /* 0x000e220000008800 */
[----:B------:R-:W-:Y:S01]  /*8250*/  MOV R9, 0x400 ;  /* 0x0000040000097802 */ /* 0x000fe20000000f00 */
[----:B------:R-:W1:Y:S03]  /*8260*/  @!P2 LDC R11, c[0x0][0x640] ;  /* 0x00019000ff0bab82 */ /* 0x000e660000000800 */
[----:B0-----:R-:W-:Y:S02]  /*8270*/  LEA R19, R14, R9, 0x18 ;  /* 0x000000090e137211 */ /* 0x001fe400078ec0ff */
[----:B------:R-:W-:-:S03]  /*8280*/  SHF.L.U32 R9, R7, 0x1f, RZ ;  /* 0x0000001f07097819 */ /* 0x000fc600000006ff */
[----:B------:R-:W-:-:S04]  /*8290*/  IMAD R14, R8, 0x8, R19 ;  /* 0x00000008080e7824 */ /* 0x000fc800078e0213 */
[----:B------:R-:W0:Y:S02]  /*82a0*/  SYNCS.PHASECHK.TRANS64.TRYWAIT P1, [R14+URZ+0x88], R9 ;  /* 0x000088090e0075a7 */ /* 0x000e24000802017f */
[----:B01----:R-:W-:Y:S05]  /*82b0*/  @!P1 BRA `(.L_x_160) ;  /* 0x00000014005c9947 */ /* 0x003fea0003800000 */
.L_x_193:
[----:B0-----:R-:W-:Y:S01]  /*82c0*/  PRMT R9, R16, 0x9910, RZ ;  /* 0x0000991010097816 */ /* 0x001fe200000000ff */
[----:B------:R0:W-:Y:S03]  /*82d0*/  @!P2 SYNCS.ARRIVE.TRANS64 RZ, [R14+URZ], R11 ;  /* 0x0000000b0effa9a7 */ /* 0x0001e6000800003f */
[----:B------:R-:W-:-:S13]  /*82e0*/  ISETP.NE.AND P1, PT, R9, 0x2, PT ;  /* 0x000000020900780c */ /* 0x000fda0003f25270 */
[----:B0-----:R-:W-:Y:S05]  /*82f0*/  @P1 BRA `(.L_x_161) ;  /* 0x0000000000041947 */ /* 0x001fea0003800000 */
[----:B------:R-:W-:Y:S01]  /*8300*/  BPT.TRAP 0x1 ;  /* 0x000000040000795c */ /* 0x000fe20000300000 */
.L_x_161:
[----:B------:R-:W-:Y:S05]  /*8310*/  @P0 BRA `(.L_x_162) ;  /* 0x0000000000040947 */ /* 0x000fea0003800000 */
[----:B------:R-:W-:Y:S01]  /*8320*/  BPT.TRAP 0x1 ;  /* 0x000000040000795c */ /* 0x000fe20000300000 */
.L_x_162:
[--C-:B------:R-:W-:Y:S01]  /*8330*/  IMAD R9, R8, 0x1000, R19.reuse ;  /* 0x0000100008097824 */ /* 0x100fe200078e0213 */
[----:B------:R-:W-:Y:S01]  /*8340*/  R2UR UR25, R14 ;  /* 0x000000000e1972ca */ /* 0x000fe200000e0000 */
[----:B------:R-:W-:Y:S01]  /*8350*/  VIADD R6, R6, 0xffffffff ;  /* 0xffffffff06067836 */ /* 0x000fe20000000000 */
[----:B------:R-:W-:Y:S01]  /*8360*/  R2UR UR28, R10 ;  /* 0x000000000a1c72ca */ /* 0x000fe200000e0000 */
[----:B------:R-:W-:Y:S01]  /*8370*/  UIADD3 UR6, UP0, UR32, 0xf0, URZ ;  /* 0x000000f020067890 */ /* 0x000fe2000ff1e03f */
[----:B------:R-:W-:Y:S01]  /*8380*/  R2UR UR24, R9 ;  /* 0x00000000091872ca */ /* 0x000fe200000e0000 */
[C-C-:B------:R-:W-:Y:S01]  /*8390*/  IMAD R9, R8.reuse, 0x400, R19.reuse ;  /* 0x0000040008097824 */ /* 0x140fe200078e0213 */
[----:B------:R-:W-:Y:S01]  /*83a0*/  R2UR UR27, R17 ;  /* 0x00000000111b72ca */ /* 0x000fe200000e0000 */
[----:B------:R-:W-:Y:S01]  /*83b0*/  IMAD R19, R8, 0x2000, R19 ;  /* 0x0000200008137824 */ /* 0x000fe200078e0213 */
[----:B------:R-:W-:Y:S01]  /*83c0*/  R2UR UR26, R21 ;  /* 0x00000000151a72ca */ /* 0x000fe200000e0000 */
[----:B------:R-:W-:Y:S01]  /*83d0*/  UIADD3 UR14, UP1, UR32, 0x1f0, URZ ;  /* 0x000001f0200e7890 */ /* 0x000fe2000ff3e03f */
[----:B------:R-:W-:Y:S01]  /*83e0*/  R2UR UR16, R9 ;  /* 0x00000000091072ca */ /* 0x000fe200000e0000 */
[----:B------:R-:W-:Y:S01]  /*83f0*/  UIADD3 UR34, UP2, UR32, 0x2f0, URZ ;  /* 0x000002f020227890 */ /* 0x000fe2000ff5e03f */
[----:B------:R-:W-:Y:S01]  /*8400*/  R2UR UR8, R19 ;  /* 0x00000000130872ca */ /* 0x000fe200000e0000 */
[----:B------:R-:W-:Y:S01]  /*8410*/  UIADD3.X UR7, URZ, UR33, URZ, UP0, !UPT ;  /* 0x000000213f077290 */ /* 0x000fe200087fe43f */
[----:B------:R-:W-:Y:S01]  /*8420*/  R2UR UR19, R22 ;  /* 0x00000000161372ca */ /* 0x000fe200000e0000 */
[----:B------:R-:W-:Y:S01]  /*8430*/  UIADD3.X UR15, URZ, UR33, URZ, UP1, !UPT ;  /* 0x000000213f0f7290 */ /* 0x000fe20008ffe43f */
[----:B------:R-:W-:Y:S01]  /*8440*/  R2UR UR10, R20 ;  /* 0x00000000140a72ca */ /* 0x000fe200000e0000 */
[----:B------:R-:W-:Y:S01]  /*8450*/  UIADD3 UR24, UR24, 0x200, URZ ;  /* 0x0000020018187890 */ /* 0x000fe2000fffe03f */
[----:B------:R-:W-:Y:S01]  /*8460*/  R2UR UR11, R18 ;  /* 0x00000000120b72ca */ /* 0x000fe200000e0000 */
[----:B------:R-:W-:Y:S01]  /*8470*/  VIADD R8, R8, 0x1 ;  /* 0x0000000108087836 */ /* 0x000fe20000000000 */
[----:B------:R-:W-:Y:S01]  /*8480*/  ISETP.GT.AND P4, PT, R6, 0x1, PT ;  /* 0x000000010600780c */ /* 0x000fe20003f84270 */
[----:B------:R-:W-:Y:S01]  /*8490*/  UIADD3.X UR35, URZ, UR33, URZ, UP2, !UPT ;  /* 0x000000213f237290 */ /* 0x000fe200097fe43f */
[----:B------:R-:W-:Y:S01]  /*84a0*/  VIADD R22, R22, 0x1 ;  /* 0x0000000116167836 */ /* 0x000fe20000000000 */
[----:B------:R-:W-:Y:S01]  /*84b0*/  UIADD3 UR16, UR16, 0x33200, URZ ;  /* 0x0003320010107890 */ /* 0x000fe2000fffe03f */
[----:B------:R-:W-:Y:S01]  /*84c0*/  ISETP.NE.AND P1, PT, R8, 0x11, PT ;  /* 0x000000110800780c */ /* 0x000fe20003f25270 */
[----:B------:R-:W-:Y:S01]  /*84d0*/  UIADD3 UR8, UR8, 0x11200, URZ ;  /* 0x0001120008087890 */ /* 0x000fe2000fffe03f */
[----:B------:R-:W-:Y:S01]  /*84e0*/  VIADD R21, R21, 0x20 ;  /* 0x0000002015157836 */ /* 0x000fe20000000000 */
[----:B------:R-:W-:Y:S01]  /*84f0*/  UMOV UR22, 0x0 ;  /* 0x0000000000167882 */ /* 0x000fe20000000000 */
[----:B------:R-:W-:Y:S01]  /*8500*/  UMOV UR23, 0x10000000 ;  /* 0x1000000000177882 */ /* 0x000fe20000000000 */
[----:B------:R-:W-:Y:S01]  /*8510*/  UMOV UR17, UR25 ;  /* 0x0000001900117c82 */ /* 0x000fe20008000000 */
[----:B------:R-:W-:Y:S01]  /*8520*/  UMOV UR20, UR28 ;  /* 0x0000001c00147c82 */ /* 0x000fe20008000000 */
[----:B------:R-:W-:Y:S01]  /*8530*/  UMOV UR18, UR27 ;  /* 0x0000001b00127c82 */ /* 0x000fe20008000000 */
[----:B------:R0:W-:Y:S01]  /*8540*/  UTMALDG.3D [UR24], [UR6], desc[UR22] ;  /* 0x00001618060075b4 */ /* 0x0001e20008011000 */
[----:B------:R-:W-:Y:S01]  /*8550*/  UMOV UR9, UR25 ;  /* 0x0000001900097c82 */ /* 0x000fe20008000000 */
[----:B------:R-:W-:Y:S01]  /*8560*/  UMOV UR12, UR28 ;  /* 0x0000001c000c7c82 */ /* 0x000fe20008000000 */
[----:B------:R-:W-:Y:S01]  /*8570*/  SEL R14, RZ, 0x1, P1 ;  /* 0x00000001ff0e7807 */ /* 0x000fe20000800000 */
[----:B------:R-:W-:Y:S01]  /*8580*/  VIADD R20, R20, 0x40 ;  /* 0x0000004014147836 */ /* 0x000fe20000000000 */
[----:B------:R-:W-:-:S02]  /*8590*/  SEL R8, R8, RZ, P1 ;  /* 0x000000ff08087207 */ /* 0x000fc40000800000 */
[----:B------:R-:W-:Y:S01]  /*85a0*/  LOP3.LUT R7, R7, R14, RZ, 0x3c, !PT ;  /* 0x0000000e07077212 */ /* 0x000fe200078e3cff */
[----:B------:R0:W-:Y:S01]  /*85b0*/  UTMALDG.3D [UR16], [UR14], desc[UR22] ;  /* 0x000016100e0075b4 */ /* 0x0001e20008011000 */
[----:B------:R0:W-:Y:S02]  /*85c0*/  UTMALDG.3D [UR8], [UR34], desc[UR22] ;  /* 0x00001608220075b4 */ /* 0x0001e40008011000 */
[----:B0-----:R-:W-:Y:S05]  /*85d0*/  @P4 BRA `(.L_x_163) ;  /* 0xfffffffc00184947 */ /* 0x001fea000383ffff */
.L_x_159:
[----:B------:R-:W-:Y:S05]  /*85e0*/  BSYNC B1 ;  /* 0x0000000000017941 */ /* 0x000fea0003800000 */
.L_x_158:
[----:B------:R-:W-:Y:S01]  /*85f0*/  LOP3.LUT P4, RZ, R15, 0xff, RZ, 0xc0, !PT ;  /* 0x000000ff0fff7812 */ /* 0x000fe2000788c0ff */
[----:B------:R-:W-:Y:S01]  /*8600*/  IMAD.IADD R13, R12, 0x1, R13 ;  /* 0x000000010c0d7824 */ /* 0x000fe200078e020d */
[----:B------:R-:W-:Y:S01]  /*8610*/  IADD3 R2, P5, R2, UR30, RZ ;  /* 0x0000001e02027c10 */ /* 0x000fe2000ffbe0ff */
[----:B------:R-:W-:Y:S01]  /*8620*/  ULDC.64 UR6, c[0x0][0x750] ;  /* 0x0001d40000067ab9 */ /* 0x000fe20000000a00 */
[----:B------:R-:W-:Y:S01]  /*8630*/  BSSY B1, `(.L_x_164) ;  /* 0x0000069000017945 */ /* 0x000fe20003800000 */
[----:B------:R-:W-:Y:S01]  /*8640*/  IMAD.MOV.U32 R9, RZ, RZ, -0x1 ;  /* 0xffffffffff097424 */ /* 0x000fe200078e00ff */
[----:B------:R-:W-:Y:S01]  /*8650*/  ISETP.GT.U32.AND P1, PT, R13, 0x10, PT ;  /* 0x000000100d00780c */ /* 0x000fe20003f24070 */
[----:B------:R-:W-:Y:S01]  /*8660*/  IMAD.MOV.U32 R10, RZ, RZ, -0x1 ;  /* 0xffffffffff0a7424 */ /* 0x000fe200078e00ff */
[----:B------:R-:W-:Y:S02]  /*8670*/  IADD3.X R3, R3, UR13, RZ, P5, !PT ;  /* 0x0000000d03037c10 */ /* 0x000fe4000affe4ff */
[----:B------:R-:W-:-:S02]  /*8680*/  ISETP.LT.U32.AND P1, PT, R12, 0x11, P1 ;  /* 0x000000110c00780c */ /* 0x000fc40000f21070 */
[----:B------:R-:W-:Y:S01]  /*8690*/  PRMT R15, RZ, 0x7610, R15 ;  /* 0x00007610ff0f7816 */ /* 0x000fe2000000000f */
[----:B------:R-:W0:Y:S01]  /*86a0*/  @P4 S2R R7, SR_CgaCtaId ;  /* 0x0000000000074919 */ /* 0x000e220000008800 */
[----:B------:R-:W-:-:S04]  /*86b0*/  @P4 MOV R6, 0x400 ;  /* 0x0000040000064802 */ /* 0x000fc80000000f00 */
[----:B0-----:R-:W-:Y:S01]  /*86c0*/  @P4 LEA R8, R7, R6, 0x18 ;  /* 0x0000000607084211 */ /* 0x001fe200078ec0ff */
[----:B------:R-:W-:Y:S01]  /*86d0*/  IMAD.WIDE.U32 R6, R13, -0xf0f0f0f, RZ ;  /* 0xf0f0f0f10d067825 */ /* 0x000fe200078e00ff */
[----:B------:R-:W-:Y:S02]  /*86e0*/  SEL R6, RZ, 0x1, !P1 ;  /* 0x00000001ff067807 */ /* 0x000fe40004800000 */
[----:B------:R-:W-:Y:S01]  /*86f0*/  ISETP.GE.U32.AND P1, PT, R2, UR6, PT ;  /* 0x0000000602007c0c */ /* 0x000fe2000bf26070 */
[----:B------:R0:W-:Y:S01]  /*8700*/  @P4 SYNCS.ARRIVE.TRANS64.A1T0 RZ, [R8+URZ+0x128], RZ ;  /* 0x000128ff08ff49a7 */ /* 0x0001e2000810003f */
[----:B------:R-:W-:Y:S02]  /*8710*/  ISETP.GE.U32.AND P4, PT, R12, 0x11, PT ;  /* 0x000000110c00780c */ /* 0x000fe40003f86070 */
[----:B------:R-:W-:Y:S02]  /*8720*/  ISETP.GE.U32.AND.EX P1, PT, R3, UR7, PT, P1 ;  /* 0x0000000703007c0c */ /* 0x000fe4000bf26110 */
[----:B------:R-:W-:-:S02]  /*8730*/  LOP3.LUT R5, R5, R6, RZ, 0x3c, !PT ;  /* 0x0000000605057212 */ /* 0x000fc400078e3cff */
[----:B------:R-:W-:Y:S02]  /*8740*/  PRMT R6, RZ, 0x7610, R6 ;  /* 0x00007610ff067816 */ /* 0x000fe40000000006 */
[----:B0-----:R-:W-:-:S05]  /*8750*/  SHF.R.U32.HI R8, RZ, 0x4, R7 ;  /* 0x00000004ff087819 */ /* 0x001fca0000011607 */
[----:B------:R-:W-:Y:S01]  /*8760*/  IMAD R13, R8, -0x11, R13 ;  /* 0xffffffef080d7824 */ /* 0x000fe200078e020d */
[----:B------:R-:W-:Y:S01]  /*8770*/  @P4 LOP3.LUT R5, R5, 0x1, R8, 0x78, !PT ;  /* 0x0000000105054812 */ /* 0x000fe200078e7808 */
[----:B------:R-:W-:Y:S01]  /*8780*/  IMAD.MOV.U32 R8, RZ, RZ, -0x1 ;  /* 0xffffffffff087424 */ /* 0x000fe200078e00ff */
[----:B------:R-:W-:Y:S06]  /*8790*/  @P1 BRA `(.L_x_165) ;  /* 0x0000000400481947 */ /* 0x000fec0003800000 */
[----:B------:R-:W-:Y:S01]  /*87a0*/  ULDC.64 UR6, c[0x0][0x728] ;  /* 0x0001ca0000067ab9 */ /* 0x000fe20000000a00 */
[----:B------:R-:W0:Y:S01]  /*87b0*/  S2R R17, SR_CTAID.X ;  /* 0x0000000000117919 */ /* 0x000e220000002500 */
[----:B------:R-:W-:Y:S01]  /*87c0*/  ISETP.NE.U32.AND P1, PT, RZ, UR6, PT ;  /* 0x00000006ff007c0c */ /* 0x000fe2000bf25070 */
[----:B------:R-:W-:Y:S01]  /*87d0*/  ULDC UR9, c[0x0][0x730] ;  /* 0x0001cc0000097ab9 */ /* 0x000fe20000000800 */
[----:B------:R-:W-:Y:S01]  /*87e0*/  IMAD.MOV.U32 R6, RZ, RZ, R2 ;  /* 0x000000ffff067224 */ /* 0x000fe200078e0002 */
[----:B------:R-:W1:Y:S01]  /*87f0*/  S2R R14, SR_CTAID.Y ;  /* 0x00000000000e7919 */ /* 0x000e620000002600 */
[----:B------:R-:W-:Y:S01]  /*8800*/  ISETP.NE.AND.EX P1, PT, RZ, UR7, PT, P1 ;  /* 0x00000007ff007c0c */ /* 0x000fe2000bf25310 */
[----:B------:R-:W-:-:S12]  /*8810*/  IMAD.MOV.U32 R7, RZ, RZ, R3 ;  /* 0x000000ffff077224 */ /* 0x000fd800078e0003 */
[----:B------:R-:W-:Y:S05]  /*8820*/  @!P1 BRA `(.L_x_166) ;  /* 0x0000000000289947 */ /* 0x000fea0003800000 */
[----:B------:R-:W-:Y:S02]  /*8830*/  ULDC UR8, c[0x0][0x734] ;  /* 0x0001cd0000087ab9 */ /* 0x000fe40000000800 */
[----:B------:R-:W-:-:S05]  /*8840*/  IADD3 R11, P1, R2, UR8, RZ ;  /* 0x00000008020b7c10 */ /* 0x000fca000ff3e0ff */
[----:B------:R-:W-:-:S04]  /*8850*/  IMAD.X R19, RZ, RZ, R3, P1 ;  /* 0x000000ffff137224 */ /* 0x000fc800008e0603 */
[----:B------:R-:W-:-:S04]  /*8860*/  IMAD.WIDE.U32 R8, R19, UR6, RZ ;  /* 0x0000000613087c25 */ /* 0x000fc8000f8e00ff */
[----:B------:R-:W-:-:S04]  /*8870*/  IMAD.WIDE.U32 R8, P1, R11, UR7, R8 ;  /* 0x000000070b087c25 */ /* 0x000fc8000f820008 */
[----:B------:R-:W-:-:S04]  /*8880*/  IMAD.WIDE.U32 R10, R11, UR6, RZ ;  /* 0x000000060b0a7c25 */ /* 0x000fc8000f8e00ff */
[----:B------:R-:W-:Y:S01]  /*8890*/  IMAD.X R7, RZ, RZ, RZ, P1 ;  /* 0x000000ffff077224 */ /* 0x000fe200008e06ff */
[----:B------:R-:W-:Y:S01]  /*88a0*/  IADD3 RZ, P1, R11, R8, RZ ;  /* 0x000000080bff7210 */ /* 0x000fe20007f3e0ff */
[----:B------:R-:W-:-:S04]  /*88b0*/  IMAD.MOV.U32 R6, RZ, RZ, R9 ;  /* 0x000000ffff067224 */ /* 0x000fc800078e0009 */
[----:B------:R-:W-:-:S08]  /*88c0*/  IMAD.WIDE.U32.X R6, R19, UR7, R6, P1 ;  /* 0x0000000713067c25 */ /* 0x000fd000088e0406 */
.L_x_166:
[--C-:B------:R-:W-:Y:S01]  /*88d0*/  SHF.R.U64 R10, R6, UR9, R7.reuse ;  /* 0x00000009060a7c19 */ /* 0x100fe20008001207 */
[----:B------:R-:W-:Y:S01]  /*88e0*/  ULDC.64 UR6, c[0x0][0x720] ;  /* 0x0001c80000067ab9 */ /* 0x000fe20000000a00 */
[----:B------:R-:W-:Y:S01]  /*88f0*/  SHF.R.U32.HI R6, RZ, UR9, R7 ;  /* 0x00000009ff067c19 */ /* 0x000fe20008011607 */
[----:B------:R-:W2:Y:S01]  /*8900*/  LDC R22, c[0x0][0x144] ;  /* 0x00005100ff167b82 */ /* 0x000ea20000000800 */
[----:B------:R-:W-:Y:S01]  /*8910*/  IADD3 R9, P1, RZ, -R10, RZ ;  /* 0x8000000aff097210 */ /* 0x000fe20007f3e0ff */
[----:B------:R-:W-:Y:S01]  /*8920*/  ULDC.64 UR10, c[0x0][0x740] ;  /* 0x0001d000000a7ab9 */ /* 0x000fe20000000a00 */
[----:B0-----:R-:W-:Y:S01]  /*8930*/  I2FP.F32.U32 R11, R17 ;  /* 0x00000011000b7245 */ /* 0x001fe20000201000 */
[----:B------:R-:W-:Y:S02]  /*8940*/  ULDC UR8, c[0x0][0x708] ;  /* 0x0001c20000087ab9 */ /* 0x000fe40000000800 */
[----:B------:R-:W-:Y:S01]  /*8950*/  IMAD.X R6, RZ, RZ, ~R6, P1 ;  /* 0x000000ffff067224 */ /* 0x000fe200008e0e06 */
[----:B------:R-:W-:Y:S01]  /*8960*/  ISETP.NE.U32.AND P1, PT, RZ, UR10, PT ;  /* 0x0000000aff007c0c */ /* 0x000fe2000bf25070 */
[----:B------:R-:W0:Y:S02]  /*8970*/  LDC R19, c[0x0][0x148] ;  /* 0x00005200ff137b82 */ /* 0x000e240000000800 */
[----:B------:R-:W-:Y:S01]  /*8980*/  IMAD R8, R6, UR6, RZ ;  /* 0x0000000606087c24 */ /* 0x000fe2000f8e02ff */
[----:B------:R-:W-:Y:S01]  /*8990*/  ISETP.NE.AND.EX P1, PT, RZ, UR11, PT, P1 ;  /* 0x0000000bff007c0c */ /* 0x000fe2000bf25310 */
[----:B------:R-:W-:Y:S01]  /*89a0*/  IMAD.WIDE.U32 R6, R9, UR6, R2 ;  /* 0x0000000609067c25 */ /* 0x000fe2000f8e0002 */
[----:B------:R-:W-:-:S03]  /*89b0*/  ULDC UR6, c[0x0][0x150] ;  /* 0x0000540000067ab9 */ /* 0x000fc60000000800 */
[----:B------:R-:W-:Y:S02]  /*89c0*/  IMAD R9, R9, UR7, R8 ;  /* 0x0000000709097c24 */ /* 0x000fe4000f8e0208 */
[----:B------:R-:W-:Y:S01]  /*89d0*/  FMUL R8, R11, UR6 ;  /* 0x000000060b087c20 */ /* 0x000fe20008400000 */
[----:B------:R-:W-:Y:S01]  /*89e0*/  ULDC UR6, c[0x0][0x718] ;  /* 0x0001c60000067ab9 */ /* 0x000fe20000000800 */
[----:B------:R-:W-:Y:S01]  /*89f0*/  ULDC UR7, c[0x0][0x154] ;  /* 0x0000550000077ab9 */ /* 0x000fe20000000800 */
[----:B------:R-:W-:-:S03]  /*8a00*/  IMAD.IADD R7, R7, 0x1, R9 ;  /* 0x0000000107077824 */ /* 0x000fc600078e0209 */
[----:B------:R-:W3:Y:S02]  /*8a10*/  F2I.U32.TRUNC.NTZ R8, R8 ;  /* 0x0000000800087305 */ /* 0x000ee4000020f000 */
[----:B------:R-:W-:Y:S02]  /*8a20*/  SHF.R.U64 R11, R6, UR6, R7 ;  /* 0x00000006060b7c19 */ /* 0x000fe40008001207 */
[----:B-1----:R-:W-:-:S05]  /*8a30*/  I2FP.F32.U32 R6, R14 ;  /* 0x0000000e00067245 */ /* 0x002fca0000201000 */
[----:B------:R-:W-:Y:S01]  /*8a40*/  FMUL R21, R6, UR7 ;  /* 0x0000000706157c20 */ /* 0x000fe20008400000 */
[----:B------:R-:W-:Y:S01]  /*8a50*/  SHF.R.U32.HI R6, RZ, UR6, R7 ;  /* 0x00000006ff067c19 */ /* 0x000fe20008011607 */
[----:B------:R-:W-:-:S03]  /*8a60*/  ULDC UR6, c[0x0][0x758] ;  /* 0x0001d60000067ab9 */ /* 0x000fc60000000800 */
[--C-:B------:R-:W-:Y:S01]  /*8a70*/  SHF.R.U64 R20, R11, UR8, R6.reuse ;  /* 0x000000080b147c19 */ /* 0x100fe20008001206 */
[----:B------:R-:W1:Y:S01]  /*8a80*/  F2I.U32.TRUNC.NTZ R21, R21 ;  /* 0x0000001500157305 */ /* 0x000e62000020f000 */
[----:B------:R-:W-:Y:S01]  /*8a90*/  SHF.R.U32.HI R7, RZ, UR8, R6 ;  /* 0x00000008ff077c19 */ /* 0x000fe20008011606 */
[----:B---3--:R-:W-:-:S03]  /*8aa0*/  IMAD.MOV R8, RZ, RZ, -R8 ;  /* 0x000000ffff087224 */ /* 0x008fc600078e0a08 */
[----:B------:R-:W-:Y:S01]  /*8ab0*/  SHF.R.U64 R18, R20, UR6, R7 ;  /* 0x0000000614127c19 */ /* 0x000fe20008001207 */
[----:B--2---:R-:W-:Y:S01]  /*8ac0*/  IMAD R17, R22, R8, R17 ;  /* 0x0000000816117224 */ /* 0x004fe200078e0211 */
[----:B------:R-:W-:-:S03]  /*8ad0*/  SHF.R.U32.HI R23, RZ, UR6, R7 ;  /* 0x00000006ff177c19 */ /* 0x000fc60008011607 */
[----:B------:R-:W-:Y:S02]  /*8ae0*/  IMAD.MOV.U32 R6, RZ, RZ, R18 ;  /* 0x000000ffff067224 */ /* 0x000fe400078e0012 */
[----:B------:R-:W-:Y:S01]  /*8af0*/  IMAD.MOV.U32 R7, RZ, RZ, R23 ;  /* 0x000000ffff077224 */ /* 0x000fe200078e0017 */
[----:B-1----:R-:W-:Y:S06]  /*8b00*/  @!P1 BRA `(.L_x_167) ;  /* 0x0000000000289947 */ /* 0x002fec0003800000 */
[----:B------:R-:W-:Y:S02]  /*8b10*/  ULDC UR6, c[0x0][0x74c] ;  /* 0x0001d30000067ab9 */ /* 0x000fe40000000800 */
[----:B------:R-:W-:-:S05]  /*8b20*/  IADD3 R7, P1, R18, UR6, RZ ;  /* 0x0000000612077c10 */ /* 0x000fca000ff3e0ff */
[----:B------:R-:W-:-:S04]  /*8b30*/  IMAD.X R23, RZ, RZ, R23, P1 ;  /* 0x000000ffff177224 */ /* 0x000fc800008e0617 */
[----:B------:R-:W-:-:S04]  /*8b40*/  IMAD.WIDE.U32 R8, R23, UR10, RZ ;  /* 0x0000000a17087c25 */ /* 0x000fc8000f8e00ff */
[----:B------:R-:W-:-:S04]  /*8b50*/  IMAD.WIDE.U32 R8, P1, R7, UR11, R8 ;  /* 0x0000000b07087c25 */ /* 0x000fc8000f820008 */
[----:B------:R-:W-:-:S04]  /*8b60*/  IMAD.WIDE.U32 R6, R7, UR10, RZ ;  /* 0x0000000a07067c25 */ /* 0x000fc8000f8e00ff */
[----:B------:R-:W-:Y:S01]  /*8b70*/  IMAD.MOV.U32 R6, RZ, RZ, R9 ;  /* 0x000000ffff067224 */ /* 0x000fe200078e0009 */
[----:B------:R-:W-:Y:S01]  /*8b80*/  IADD3 RZ, P4, R7, R8, RZ ;  /* 0x0000000807ff7210 */ /* 0x000fe20007f9e0ff */
[----:B------:R-:W-:-:S04]  /*8b90*/  IMAD.X R7, RZ, RZ, RZ, P1 ;  /* 0x000000ffff077224 */ /* 0x000fc800008e06ff */
[----:B------:R-:W-:-:S08]  /*8ba0*/  IMAD.WIDE.U32.X R6, R23, UR11, R6, P4 ;  /* 0x0000000b17067c25 */ /* 0x000fd0000a0e0406 */
.L_x_167:
[----:B------:R-:W-:Y:S01]  /*8bb0*/  ULDC UR6, c[0x0][0x748] ;  /* 0x0001d20000067ab9 */ /* 0x000fe20000000800 */
[----:B------:R-:W-:Y:S01]  /*8bc0*/  LOP3.LUT R20, R20, UR21, RZ, 0xc0, !PT ;  /* 0x0000001514147c12 */ /* 0x000fe2000f8ec0ff */
[----:B------:R-:W-:Y:S01]  /*8bd0*/  IMAD.MOV R21, RZ, RZ, -R21 ;  /* 0x000000ffff157224 */ /* 0x000fe200078e0a15 */
[----:B------:R-:W-:Y:S01]  /*8be0*/  SHF.R.U64 R7, R6, UR6, R7 ;  /* 0x0000000606077c19 */ /* 0x000fe20008001207 */
[----:B------:R-:W-:Y:S01]  /*8bf0*/  ULDC UR6, c[0x0][0x738] ;  /* 0x0001ce0000067ab9 */ /* 0x000fe20000000800 */
[----:B------:R-:W-:Y:S01]  /*8c00*/  LOP3.LUT R11, R11, UR4, RZ, 0xc0, !PT ;  /* 0x000000040b0b7c12 */ /* 0x000fe2000f8ec0ff */
[----:B0-----:R-:W-:Y:S01]  /*8c10*/  @P3 IMAD R17, R19, R21, R14 ;  /* 0x0000001513113224 */ /* 0x001fe200078e020e */
[----:B------:R-:W-:Y:S01]  /*8c20*/  ULDC UR7, c[0x0][0x710] ;  /* 0x0001c40000077ab9 */ /* 0x000fe20000000800 */
[----:B------:R-:W-:Y:S02]  /*8c30*/  IMAD.MOV R9, RZ, RZ, -R7 ;  /* 0x000000ffff097224 */ /* 0x000fe400078e0a07 */
[----:B------:R-:W-:-:S02]  /*8c40*/  IMAD R20, R7, UR5, R20 ;  /* 0x0000000507147c24 */ /* 0x000fc4000f8e0214 */
[----:B------:R-:W-:Y:S01]  /*8c50*/  IMAD R18, R9, UR6, R18 ;  /* 0x0000000609127c24 */ /* 0x000fe2000f8e0212 */
[----:B------:R-:W-:Y:S01]  /*8c60*/  ULDC UR6, c[0x0][0x700] ;  /* 0x0001c00000067ab9 */ /* 0x000fe20000000800 */
[----:B------:R-:W-:Y:S02]  /*8c70*/  IMAD R17, R20, UR7, R17 ;  /* 0x0000000714117c24 */ /* 0x000fe4000f8e0211 */
[----:B------:R-:W-:Y:S02]  /*8c80*/  IMAD R18, R18, UR6, R11 ;  /* 0x0000000612127c24 */ /* 0x000fe4000f8e020b */
[----:B------:R-:W-:-:S03]  /*8c90*/  IMAD.MOV.U32 R6, RZ, RZ, 0x1 ;  /* 0x00000001ff067424 */ /* 0x000fc600078e00ff */
[----:B------:R-:W-:Y:S02]  /*8ca0*/  SEL R9, R18, R17, !P3 ;  /* 0x0000001112097207 */ /* 0x000fe40005800000 */
[----:B------:R-:W-:-:S07]  /*8cb0*/  SEL R8, R17, R18, !P3 ;  /* 0x0000001211087207 */ /* 0x000fce0005800000 */
.L_x_165:
[----:B------:R-:W-:Y:S05]  /*8cc0*/  BSYNC B1 ;  /* 0x0000000000017941 */ /* 0x000fea0003800000 */
.L_x_164:
[----:B------:R-:W-:-:S13]  /*8cd0*/  LOP3.LUT P1, RZ, R6, 0xff, RZ, 0xc0, !PT ;  /* 0x000000ff06ff7812 */ /* 0x000fda000782c0ff */
[----:B------:R-:W-:Y:S05]  /*8ce0*/  @P1 BRA `(.L_x_168) ;  /* 0xfffffff4001c1947 */ /* 0x000fea000383ffff */
[----:B------:R-:W-:Y:S05]  /*8cf0*/  BSYNC B0 ;  /* 0x0000000000007941 */ /* 0x000fea0003800000 */
.L_x_156:
[----:B------:R-:W-:-:S03]  /*8d00*/  UMOV UR6, 0xffffffff ;  /* 0xffffffff00067882 */ /* 0x000fc60000000000 */
[----:B------:R-:W-:Y:S05]  /*8d10*/  BRA.DIV UR6, `(.L_x_169) ;  /* 0x0000000a06d87947 */ /* 0x000fea000b800000 */
[----:B------:R-:W-:-:S13]  /*8d20*/  ELECT P0, URZ, PT ;  /* 0x00000000003f782f */ /* 0x000fda0003800000 */
.L_x_196:
[----:B------:R-:W-:Y:S04]  /*8d30*/  BSSY B0, `(.L_x_170) ;  /* 0x00000a0000007945 */ /* 0x000fe80003800000 */
[----:B------:R-:W-:Y:S05]  /*8d40*/  @!P0 BRA `(.L_x_171) ;  /* 0x0000000800788947 */ /* 0x000fea0003800000 */
[----:B------:R-:W-:-:S04]  /*8d50*/  LOP3.LUT R4, R4, 0x2, RZ, 0xfc, !PT ;  /* 0x0000000204047812 */ /* 0x000fc800078efcff */
[----:B------:R-:W-:-:S13]  /*8d60*/  ISETP.NE.AND P0, PT, R4, 0x3, PT ;  /* 0x000000030400780c */ /* 0x000fda0003f05270 */
[----:B------:R-:W-:Y:S05]  /*8d70*/  @!P0 BRA `(.L_x_172) ;  /* 0x0000000000048947 */ /* 0x000fea0003800000 */
[----:B------:R-:W-:Y:S01]  /*8d80*/  BPT.TRAP 0x1 ;  /* 0x000000040000795c */ /* 0x000fe20000300000 */
.L_x_172:
[----:B------:R-:W0:Y:S01]  /*8d90*/  S2R R3, SR_CgaCtaId ;  /* 0x0000000000037919 */ /* 0x000e220000008800 */
[----:B------:R-:W-:-:S04]  /*8da0*/  MOV R0, 0x400 ;  /* 0x0000040000007802 */ /* 0x000fc80000000f00 */
[----:B0-----:R-:W-:Y:S02]  /*8db0*/  LEA R0, R3, R0, 0x18 ;  /* 0x0000000003007211 */ /* 0x001fe400078ec0ff */
[----:B------:R-:W-:-:S03]  /*8dc0*/  SHF.L.U32 R3, R5, 0x1f, RZ ;  /* 0x0000001f05037819 */ /* 0x000fc600000006ff */
[----:B------:R-:W-:-:S04]  /*8dd0*/  VIADD R0, R0, 0x88 ;  /* 0x0000008800007836 */ /* 0x000fc80000000000 */
[C---:B------:R-:W-:Y:S02]  /*8de0*/  IMAD R6, R13.reuse, 0x8, R0 ;  /* 0x000000080d067824 */ /* 0x040fe400078e0200 */
[----:B------:R-:W-:Y:S02]  /*8df0*/  VIADD R13, R13, 0x1 ;  /* 0x000000010d0d7836 */ /* 0x000fe40000000000 */
[----:B------:R-:W0:Y:S03]  /*8e00*/  SYNCS.PHASECHK.TRANS64.TRYWAIT P0, [R6+URZ], R3 ;  /* 0x00000003060075a7 */ /* 0x000e26000800017f */
[----:B------:R-:W-:-:S04]  /*8e10*/  ISETP.NE.AND P1, PT, R13, 0x11, PT ;  /* 0x000000110d00780c */ /* 0x000fc80003f25270 */
[----:B------:R-:W-:Y:S02]  /*8e20*/  SEL R2, RZ, 0x1, P1 ;  /* 0x00000001ff027807 */ /* 0x000fe40000800000 */
[----:B------:R-:W-:Y:S02]  /*8e30*/  SEL R13, R13, RZ, P1 ;  /* 0x000000ff0d0d7207 */ /* 0x000fe40000800000 */
[----:B------:R-:W-:-:S03]  /*8e40*/  LOP3.LUT R8, R5, R2, RZ, 0x3c, !PT ;  /* 0x0000000205087212 */ /* 0x000fc600078e3cff */
[----:B------:R-:W-:Y:S01]  /*8e50*/  IMAD R7, R13, 0x8, R0 ;  /* 0x000000080d077824 */ /* 0x000fe200078e0200 */
[----:B------:R-:W-:Y:S01]  /*8e60*/  SHF.L.U32 R4, R8, 0x1f, RZ ;  /* 0x0000001f08047819 */ /* 0x000fe200000006ff */
[----:B0-----:R-:W-:Y:S06]  /*8e70*/  @!P0 BRA `(.L_x_173) ;  /* 0x0000000800a48947 */ /* 0x001fec0003800000 */
.L_x_197:
[----:B------:R-:W1:Y:S01]  /*8e80*/  SYNCS.PHASECHK.TRANS64.TRYWAIT P0, [R7+URZ], R4 ;  /* 0x00000004070075a7 */ /* 0x000e62000800017f */
[----:B------:R-:W-:-:S05]  /*8e90*/  VIADD R2, R13, 0x1 ;  /* 0x000000010d027836 */ /* 0x000fca0000000000 */
[----:B------:R-:W-:-:S04]  /*8ea0*/  ISETP.NE.AND P1, PT, R2, 0x11, PT ;  /* 0x000000110200780c */ /* 0x000fc80003f25270 */
[----:B0-----:R-:W-:Y:S02]  /*8eb0*/  SEL R3, RZ, 0x1, P1 ;  /* 0x00000001ff037807 */ /* 0x001fe40000800000 */
[----:B------:R-:W-:Y:S02]  /*8ec0*/  SEL R9, R2, RZ, P1 ;  /* 0x000000ff02097207 */ /* 0x000fe40000800000 */
[----:B------:R-:W-:-:S03]  /*8ed0*/  LOP3.LUT R8, R8, R3, RZ, 0x3c, !PT ;  /* 0x0000000308087212 */ /* 0x000fc600078e3cff */
[----:B------:R-:W-:Y:S01]  /*8ee0*/  IMAD R6, R9, 0x8, R0 ;  /* 0x0000000809067824 */ /* 0x000fe200078e0200 */
[----:B------:R-:W-:Y:S01]  /*8ef0*/  SHF.L.U32 R5, R8, 0x1f, RZ ;  /* 0x0000001f08057819 */ /* 0x000fe200000006ff */
[----:B-1----:R-:W-:Y:S06]  /*8f00*/  @!P0 BRA `(.L_x_174) ;  /* 0x0000000800948947 */ /* 0x002fec0003800000 */
.L_x_198:
[----:B------:R-:W1:Y:S01]  /*8f10*/  SYNCS.PHASECHK.TRANS64.TRYWAIT P0, [R6+URZ], R5 ;  /* 0x00000005060075a7 */ /* 0x000e62000800017f */
[----:B------:R-:W-:-:S05]  /*8f20*/  VIADD R2, R9, 0x1 ;  /* 0x0000000109027836 */ /* 0x000fca0000000000 */
[----:B------:R-:W-:-:S04]  /*8f30*/  ISETP.NE.AND P1, PT, R2, 0x11, PT ;  /* 0x000000110200780c */ /* 0x000fc80003f25270 */
[----:B------:R-:W-:Y:S02]  /*8f40*/  SEL R3, RZ, 0x1, P1 ;  /* 0x00000001ff037807 */ /* 0x000fe40000800000 */
[----:B0-----:R-:W-:Y:S02]  /*8f50*/  SEL R7, R2, RZ, P1 ;  /* 0x000000ff02077207 */ /* 0x001fe40000800000 */
[----:B------:R-:W-:-:S03]  /*8f60*/  LOP3.LUT R8, R8, R3, RZ, 0x3c, !PT ;  /* 0x0000000308087212 */ /* 0x000fc600078e3cff */
[----:B------:R-:W-:Y:S01]  /*8f70*/  IMAD R9, R7, 0x8, R0 ;  /* 0x0000000807097824 */ /* 0x000fe200078e0200 */
[----:B------:R-:W-:Y:S01]  /*8f80*/  SHF.L.U32 R4, R8, 0x1f, RZ ;  /* 0x0000001f08047819 */ /* 0x000fe200000006ff */
[----:B-1----:R-:W-:Y:S06]  /*8f90*/  @!P0 BRA `(.L_x_175) ;  /* 0x0000000800848947 */ /* 0x002fec0003800000 */
.L_x_199:
[----:B------:R-:W1:Y:S01]  /*8fa0*/  SYNCS.PHASECHK.TRANS64.TRYWAIT P0, [R9+URZ], R4 ;  /* 0x00000004090075a7 */ /* 0x000e62000800017f */
[----:B------:R-:W-:-:S05]  /*8fb0*/  VIADD R2, R7, 0x1 ;  /* 0x0000000107027836 */ /* 0x000fca0000000000 */
[----:B------:R-:W-:-:S04]  /*8fc0*/  ISETP.NE.AND P1, PT, R2, 0x11, PT ;  /* 0x000000110200780c */ /* 0x000fc80003f25270 */
[----:B------:R-:W-:Y:S02]  /*8fd0*/  SEL R3, RZ, 0x1, P1 ;  /* 0x00000001ff037807 */ /* 0x000fe40000800000 */
[----:B------:R-:W-:Y:S02]  /*8fe0*/  SEL R7, R2, RZ, P1 ;  /* 0x000000ff02077207 */ /* 0x000fe40000800000 */
[----:B------:R-:W-:-:S03]  /*8ff0*/  LOP3.LUT R8, R8, R3, RZ, 0x3c, !PT ;  /* 0x0000000308087212 */ /* 0x000fc600078e3cff */
[----:B0-----:R-:W-:Y:S01]  /*9000*/  IMAD R6, R7, 0x8, R0 ;  /* 0x0000000807067824 */ /* 0x001fe200078e0200 */
[----:B------:R-:W-:Y:S01]  /*9010*/  SHF.L.U32 R5, R8, 0x1f, RZ ;  /* 0x0000001f08057819 */ /* 0x000fe200000006ff */
[----:B-1----:R-:W-:Y:S06]  /*9020*/  @!P0 BRA `(.L_x_176) ;  /* 0x0000000800748947 */ /* 0x002fec0003800000 */
.L_x_200:
        /* <DEDUP_REMOVED lines=9> */
.L_x_201:
        /* <DEDUP_REMOVED lines=9> */
.L_x_202:
        /* <DEDUP_REMOVED lines=9> */
.L_x_203:
        /* <DEDUP_REMOVED lines=9> */
.L_x_204:
        /* <DEDUP_REMOVED lines=9> */
.L_x_205:
        /* <DEDUP_REMOVED lines=9> */
.L_x_206:
        /* <DEDUP_REMOVED lines=9> */
.L_x_207:
        /* <DEDUP_REMOVED lines=9> */
.L_x_208:
        /* <DEDUP_REMOVED lines=9> */
.L_x_209:
[----:B------:R-:W1:Y:S01]  /*9540*/  SYNCS.PHASECHK.TRANS64.TRYWAIT P0, [R9+URZ], R4 ;  /* 0x00000004090075a7 */ /* 0x000e62000800017f */
[----:B------:R-:W-:-:S05]  /*9550*/  VIADD R2, R7, 0x1 ;  /* 0x0000000107027836 */ /* 0x000fca0000000000 */
[----:B------:R-:W-:-:S04]  /*9560*/  ISETP.NE.AND P1, PT, R2, 0x11, PT ;  /* 0x000000110200780c */ /* 0x000fc80003f25270 */
[----:B------:R-:W-:Y:S02]  /*9570*/  SEL R3, RZ, 0x1, P1 ;  /* 0x00000001ff037807 */ /* 0x000fe40000800000 */
[----:B------:R-:W-:Y:S02]  /*9580*/  SEL R7, R2, RZ, P1 ;  /* 0x000000ff02077207 */ /* 0x000fe40000800000 */
[----:B------:R-:W-:-:S03]  /*9590*/  LOP3.LUT R8, R8, R3, RZ, 0x3c, !PT ;  /* 0x0000000308087212 */ /* 0x000fc600078e3cff */
[----:B------:R-:W-:Y:S01]  /*95a0*/  IMAD R10, R7, 0x8, R0 ;  /* 0x00000008070a7824 */ /* 0x000fe200078e0200 */
[----:B0-----:R-:W-:Y:S01]  /*95b0*/  SHF.L.U32 R5, R8, 0x1f, RZ ;  /* 0x0000001f08057819 */ /* 0x001fe200000006ff */
[----:B-1----:R-:W-:Y:S06]  /*95c0*/  @!P0 BRA `(.L_x_186) ;  /* 0x0000000400d48947 */ /* 0x002fec0003800000 */
.L_x_210:
[----:B------:R-:W1:Y:S01]  /*95d0*/  SYNCS.PHASECHK.TRANS64.TRYWAIT P0, [R10+URZ], R5 ;  /* 0x000000050a0075a7 */ /* 0x000e62000800017f */
[----:B------:R-:W-:-:S05]  /*95e0*/  VIADD R2, R7, 0x1 ;  /* 0x0000000107027836 */ /* 0x000fca0000000000 */
[----:B------:R-:W-:-:S04]  /*95f0*/  ISETP.NE.AND P1, PT, R2, 0x11, PT ;  /* 0x000000110200780c */ /* 0x000fc80003f25270 */
[----:B------:R-:W-:Y:S02]  /*9600*/  SEL R3, RZ, 0x1, P1 ;  /* 0x00000001ff037807 */ /* 0x000fe40000800000 */
[----:B------:R-:W-:Y:S02]  /*9610*/  SEL R7, R2, RZ, P1 ;  /* 0x000000ff02077207 */ /* 0x000fe40000800000 */
[----:B0-----:R-:W-:-:S03]  /*9620*/  LOP3.LUT R9, R8, R3, RZ, 0x3c, !PT ;  /* 0x0000000308097212 */ /* 0x001fc600078e3cff */
[----:B------:R-:W-:Y:S01]  /*9630*/  IMAD R11, R7, 0x8, R0 ;  /* 0x00000008070b7824 */ /* 0x000fe200078e0200 */
[----:B------:R-:W-:Y:S01]  /*9640*/  SHF.L.U32 R6, R9, 0x1f, RZ ;  /* 0x0000001f09067819 */ /* 0x000fe200000006ff */
[----:B-1----:R-:W-:Y:S06]  /*9650*/  @!P0 BRA `(.L_x_187) ;  /* 0x0000000400c48947 */ /* 0x002fec0003800000 */
.L_x_211:
[----:B------:R-:W1:Y:S01]  /*9660*/  SYNCS.PHASECHK.TRANS64.TRYWAIT P0, [R11+URZ], R6 ;  /* 0x000000060b0075a7 */ /* 0x000e62000800017f */
[----:B------:R-:W-:-:S05]  /*9670*/  VIADD R2, R7, 0x1 ;  /* 0x0000000107027836 */ /* 0x000fca0000000000 */
[----:B------:R-:W-:-:S04]  /*9680*/  ISETP.NE.AND P1, PT, R2, 0x11, PT ;  /* 0x000000110200780c */ /* 0x000fc80003f25270 */
[----:B------:R-:W-:Y:S02]  /*9690*/  SEL R4, RZ, 0x1, P1 ;  /* 0x00000001ff047807 */ /* 0x000fe40000800000 */
[----:B------:R-:W-:Y:S02]  /*96a0*/  SEL R3, R2, RZ, P1 ;  /* 0x000000ff02037207 */ /* 0x000fe40000800000 */
[----:B------:R-:W-:Y:S01]  /*96b0*/  LOP3.LUT R4, R9, R4, RZ, 0x3c, !PT ;  /* 0x0000000409047212 */ /* 0x000fe200078e3cff */
[----:B-1----:R-:W-:Y:S06]  /*96c0*/  @!P0 BRA `(.L_x_188) ;  /* 0x0000000400bc8947 */ /* 0x002fec0003800000 */
.L_x_212:
[----:B------:R-:W-:Y:S01]  /*96d0*/  IMAD R3, R3, 0x8, R0 ;  /* 0x0000000803037824 */ /* 0x000fe200078e0200 */
[----:B------:R-:W-:-:S07]  /*96e0*/  SHF.L.U32 R0, R4, 0x1f, RZ ;  /* 0x0000001f04007819 */ /* 0x000fce00000006ff */
.L_x_189:
[----:B--2---:R2:W3:Y:S02]  /*96f0*/  SYNCS.PHASECHK.TRANS64.TRYWAIT P0, [R3+URZ], R0 ;  /* 0x00000000030075a7 */ /* 0x0044e4000800017f */
[----:B---3--:R-:W-:Y:S05]  /*9700*/  @!P0 NANOSLEEP.SYNCS 0x989680 ;  /* 0x009896800000895d */ /* 0x008fea0003900000 */
[----:B------:R-:W3:Y:S02]  /*9710*/  @!P0 SYNCS.PHASECHK.TRANS64 P0, [R3+URZ], R0 ;  /* 0x00000000030085a7 */ /* 0x000ee4000800007f */
[----:B---3--:R-:W-:Y:S05]  /*9720*/  @!P0 BRA `(.L_x_189) ;  /* 0xfffffffc00f08947 */ /* 0x008fea000383ffff */
.L_x_171:
[----:B------:R-:W-:Y:S05]  /*9730*/  BSYNC B0 ;  /* 0x0000000000007941 */ /* 0x000fea0003800000 */
.L_x_170:
[----:B------:R-:W-:Y:S05]  /*9740*/  EXIT ;  /* 0x000000000000794d */ /* 0x000fea0003800000 */
.L_x_18:
[----:B-1----:R-:W-:-:S04]  /*9750*/  IMAD.U32 R14, RZ, RZ, UR12 ;  /* 0x0000000cff0e7e24 */ /* 0x002fc8000f8e00ff */
[----:B------:R1:W3:Y:S03]  /*9760*/  SYNCS.PHASECHK.TRANS64.TRYWAIT P0, [R14+URZ], R9 ;  /* 0x000000090e0075a7 */ /* 0x0002e6000800017f */
[----:B---3--:R-:W-:Y:S05]  /*9770*/  @!P0 NANOSLEEP.SYNCS 0x989680 ;  /* 0x009896800000895d */ /* 0x008fea0003900000 */
[----:B------:R-:W3:Y:S02]  /*9780*/  @!P0 SYNCS.PHASECHK.TRANS64 P0, [R14+URZ], R9 ;  /* 0x000000090e0085a7 */ /* 0x000ee4000800007f */
[----:B---3--:R-:W-:Y:S05]  /*9790*/  @!P0 BRA `(.L_x_18) ;  /* 0xfffffffc00ec8947 */ /* 0x008fea000383ffff */
[----:B------:R-:W-:Y:S05]  /*97a0*/  BRA `(.L_x_17) ;  /* 0xffffff8000a07947 */ /* 0x000fea000383ffff */
.L_x_157:
[----:B------:R-:W-:Y:S01]  /*97b0*/  BSSY B1, `(.L_x_190) ;  /* 0x0000006000017945 */ /* 0x000fe20003800000 */
[----:B------:R-:W-:-:S07]  /*97c0*/  IMAD.MOV.U32 R6, RZ, RZ, -0x1 ;  /* 0xffffffffff067424 */ /* 0x000fce00078e00ff */
[----:B------:R-:W-:Y:S05]  /*97d0*/  WARPSYNC.COLLECTIVE R6, `(.L_x_191) ;  /* 0x00000000060c7348 */ /* 0x000fea0003c00000 */
[----:B------:R-:W-:Y:S02]  /*97e0*/  ELECT P1, UR62, PT ;  /* 0x00000000003e782f */ /* 0x000fe40003820000 */
[----:B------:R-:W-:Y:S01]  /*97f0*/  MOV R6, UR62 ;  /* 0x0000003e00067c02 */ /* 0x000fe20008000f00 */
[----:B------:R-:W-:Y:S10]  /*9800*/  ENDCOLLECTIVE ;  /* 0x000000000000791b */ /* 0x000ff40003800000 */
.L_x_191:
[----:B------:R-:W-:Y:S05]  /*9810*/  BSYNC B1 ;  /* 0x0000000000017941 */ /* 0x000fea0003800000 */
.L_x_190:
[----:B------:R-:W-:Y:S05]  /*9820*/  BRA `(.L_x_192) ;  /* 0xffffffe800587947 */ /* 0x000fea000383ffff */
.L_x_160:
[----:B0-----:R0:W1:Y:S02]  /*9830*/  SYNCS.PHASECHK.TRANS64.TRYWAIT P1, [R14+URZ+0x88], R9 ;  /* 0x000088090e0075a7 */ /* 0x001064000802017f */
[----:B-1----:R-:W-:Y:S05]  /*9840*/  @!P1 NANOSLEEP.SYNCS 0x989680 ;  /* 0x009896800000995d */ /* 0x002fea0003900000 */
[----:B------:R-:W1:Y:S02]  /*9850*/  @!P1 SYNCS.PHASECHK.TRANS64 P1, [R14+URZ+0x88], R9 ;  /* 0x000088090e0095a7 */ /* 0x000e64000802007f */
[----:B-1----:R-:W-:Y:S05]  /*9860*/  @!P1 BRA `(.L_x_160) ;  /* 0xfffffffc00f09947 */ /* 0x002fea000383ffff */
[----:B------:R-:W-:Y:S05]  /*9870*/  BRA `(.L_x_193) ;  /* 0xffffffe800907947 */ /* 0x000fea000383ffff */
.L_x_169:
[----:B------:R-:W-:Y:S01]  /*9880*/  BSSY B0, `(.L_x_194) ;  /* 0x0000006000007945 */ /* 0x000fe20003800000 */
[----:B------:R-:W-:-:S07]  /*9890*/  IMAD.MOV.U32 R6, RZ, RZ, -0x1 ;  /* 0xffffffffff067424 */ /* 0x000fce00078e00ff */
[----:B------:R-:W-:Y:S05]  /*98a0*/  WARPSYNC.COLLECTIVE R6, `(.L_x_195) ;  /* 0x00000000060c7348 */ /* 0x000fea0003c00000 */
[----:B------:R-:W-:Y:S02]  /*98b0*/  ELECT P1, UR62, PT ;  /* 0x00000000003e782f */ /* 0x000fe40003820000 */
[----:B------:R-:W-:Y:S01]  /*98c0*/  MOV R6, UR62 ;  /* 0x0000003e00067c02 */ /* 0x000fe20008000f00 */
[----:B------:R-:W-:Y:S10]  /*98d0*/  ENDCOLLECTIVE ;  /* 0x000000000000791b */ /* 0x000ff40003800000 */
.L_x_195:
[----:B------:R-:W-:Y:S05]  /*98e0*/  BSYNC B0 ;  /* 0x0000000000007941 */ /* 0x000fea0003800000 */
.L_x_194:
[----:B------:R-:W-:Y:S01]  /*98f0*/  PLOP3.LUT P0, PT, P1, PT, PT, 0x80, 0x0 ;  /* 0x000000000000781c */ /* 0x000fe20000f0f070 */
[----:B------:R-:W-:-:S12]  /*9900*/  BRA `(.L_x_196) ;  /* 0xfffffff400087947 */ /* 0x000fd8000383ffff */
.L_x_173:
[----:B0-----:R0:W1:Y:S02]  /*9910*/  SYNCS.PHASECHK.TRANS64.TRYWAIT P0, [R6+URZ], R3 ;  /* 0x00000003060075a7 */ /* 0x001064000800017f */
[----:B-1----:R-:W-:Y:S05]  /*9920*/  @!P0 NANOSLEEP.SYNCS 0x989680 ;  /* 0x009896800000895d */ /* 0x002fea0003900000 */
[----:B------:R-:W1:Y:S02]  /*9930*/  @!P0 SYNCS.PHASECHK.TRANS64 P0, [R6+URZ], R3 ;  /* 0x00000003060085a7 */ /* 0x000e64000800007f */
[----:B-1----:R-:W-:Y:S05]  /*9940*/  @!P0 BRA `(.L_x_173) ;  /* 0xfffffffc00f08947 */ /* 0x002fea000383ffff */
[----:B------:R-:W-:Y:S05]  /*9950*/  BRA `(.L_x_197) ;  /* 0xfffffff400487947 */ /* 0x000fea000383ffff */
.L_x_174:
[----:B0-----:R0:W1:Y:S02]  /*9960*/  SYNCS.PHASECHK.TRANS64.TRYWAIT P0, [R7+URZ], R4 ;  /* 0x00000004070075a7 */ /* 0x001064000800017f */
[----:B-1----:R-:W-:Y:S05]  /*9970*/  @!P0 NANOSLEEP.SYNCS 0x989680 ;  /* 0x009896800000895d */ /* 0x002fea0003900000 */
[----:B------:R-:W1:Y:S02]  /*9980*/  @!P0 SYNCS.PHASECHK.TRANS64 P0, [R7+URZ], R4 ;  /* 0x00000004070085a7 */ /* 0x000e64000800007f */
[----:B-1----:R-:W-:Y:S05]  /*9990*/  @!P0 BRA `(.L_x_174) ;  /* 0xfffffffc00f08947 */ /* 0x002fea000383ffff */
[----:B------:R-:W-:Y:S05]  /*99a0*/  BRA `(.L_x_198) ;  /* 0xfffffff400587947 */ /* 0x000fea000383ffff */
.L_x_175:
[----:B0-----:R0:W1:Y:S02]  /*99b0*/  SYNCS.PHASECHK.TRANS64.TRYWAIT P0, [R6+URZ], R5 ;  /* 0x00000005060075a7 */ /* 0x001064000800017f */
[----:B-1----:R-:W-:Y:S05]  /*99c0*/  @!P0 NANOSLEEP.SYNCS 0x989680 ;  /* 0x009896800000895d */ /* 0x002fea0003900000 */
[----:B------:R-:W1:Y:S02]  /*99d0*/  @!P0 SYNCS.PHASECHK.TRANS64 P0, [R6+URZ], R5 ;  /* 0x00000005060085a7 */ /* 0x000e64000800007f */
[----:B-1----:R-:W-:Y:S05]  /*99e0*/  @!P0 BRA `(.L_x_175) ;  /* 0xfffffffc00f08947 */ /* 0x002fea000383ffff */
[----:B------:R-:W-:Y:S05]  /*99f0*/  BRA `(.L_x_199) ;  /* 0xfffffff400687947 */ /* 0x000fea000383ffff */
.L_x_176:
[----:B0-----:R0:W1:Y:S02]  /*9a00*/  SYNCS.PHASECHK.TRANS64.TRYWAIT P0, [R9+URZ], R4 ;  /* 0x00000004090075a7 */ /* 0x001064000800017f */
[----:B-1----:R-:W-:Y:S05]  /*9a10*/  @!P0 NANOSLEEP.SYNCS 0x989680 ;  /* 0x009896800000895d */ /* 0x002fea0003900000 */
[----:B------:R-:W1:Y:S02]  /*9a20*/  @!P0 SYNCS.PHASECHK.TRANS64 P0, [R9+URZ], R4 ;  /* 0x00000004090085a7 */ /* 0x000e64000800007f */
[----:B-1----:R-:W-:Y:S05]  /*9a30*/  @!P0 BRA `(.L_x_176) ;  /* 0xfffffffc00f08947 */ /* 0x002fea000383ffff */
[----:B------:R-:W-:Y:S05]  /*9a40*/  BRA `(.L_x_200) ;  /* 0xfffffff400787947 */ /* 0x000fea000383ffff */
.L_x_177:
[----:B0-----:R0:W1:Y:S02]  /*9a50*/  SYNCS.PHASECHK.TRANS64.TRYWAIT P0, [R6+URZ], R5 ;  /* 0x00000005060075a7 */ /* 0x001064000800017f */
[----:B-1----:R-:W-:Y:S05]  /*9a60*/  @!P0 NANOSLEEP.SYNCS 0x989680 ;  /* 0x009896800000895d */ /* 0x002fea0003900000 */
[----:B------:R-:W1:Y:S02]  /*9a70*/  @!P0 SYNCS.PHASECHK.TRANS64 P0, [R6+URZ], R5 ;  /* 0x00000005060085a7 */ /* 0x000e64000800007f */
[----:B-1----:R-:W-:Y:S05]  /*9a80*/  @!P0 BRA `(.L_x_177) ;  /* 0xfffffffc00f08947 */ /* 0x002fea000383ffff */
[----:B------:R-:W-:Y:S05]  /*9a90*/  BRA `(.L_x_201) ;  /* 0xfffffff400887947 */ /* 0x000fea000383ffff */
.L_x_178:
[----:B0-----:R0:W1:Y:S02]  /*9aa0*/  SYNCS.PHASECHK.TRANS64.TRYWAIT P0, [R9+URZ], R4 ;  /* 0x00000004090075a7 */ /* 0x001064000800017f */
[----:B-1----:R-:W-:Y:S05]  /*9ab0*/  @!P0 NANOSLEEP.SYNCS 0x989680 ;  /* 0x009896800000895d */ /* 0x002fea0003900000 */
[----:B------:R-:W1:Y:S02]  /*9ac0*/  @!P0 SYNCS.PHASECHK.TRANS64 P0, [R9+URZ], R4 ;  /* 0x00000004090085a7 */ /* 0x000e64000800007f */
[----:B-1----:R-:W-:Y:S05]  /*9ad0*/  @!P0 BRA `(.L_x_178) ;  /* 0xfffffffc00f08947 */ /* 0x002fea000383ffff */
[----:B------:R-:W-:Y:S05]  /*9ae0*/  BRA `(.L_x_202) ;  /* 0xfffffff400987947 */ /* 0x000fea000383ffff */
.L_x_179:
[----:B0-----:R0:W1:Y:S02]  /*9af0*/  SYNCS.PHASECHK.TRANS64.TRYWAIT P0, [R6+URZ], R5 ;  /* 0x00000005060075a7 */ /* 0x001064000800017f */
[----:B-1----:R-:W-:Y:S05]  /*9b00*/  @!P0 NANOSLEEP.SYNCS 0x989680 ;  /* 0x009896800000895d */ /* 0x002fea0003900000 */
[----:B------:R-:W1:Y:S02]  /*9b10*/  @!P0 SYNCS.PHASECHK.TRANS64 P0, [R6+URZ], R5 ;  /* 0x00000005060085a7 */ /* 0x000e64000800007f */
[----:B-1----:R-:W-:Y:S05]  /*9b20*/  @!P0 BRA `(.L_x_179) ;  /* 0xfffffffc00f08947 */ /* 0x002fea000383ffff */
[----:B------:R-:W-:Y:S05]  /*9b30*/  BRA `(.L_x_203) ;  /* 0xfffffff400a87947 */ /* 0x000fea000383ffff */
.L_x_180:
[----:B0-----:R0:W1:Y:S02]  /*9b40*/  SYNCS.PHASECHK.TRANS64.TRYWAIT P0, [R9+URZ], R4 ;  /* 0x00000004090075a7 */ /* 0x001064000800017f */
[----:B-1----:R-:W-:Y:S05]  /*9b50*/  @!P0 NANOSLEEP.SYNCS 0x989680 ;  /* 0x009896800000895d */ /* 0x002fea0003900000 */
[----:B------:R-:W1:Y:S02]  /*9b60*/  @!P0 SYNCS.PHASECHK.TRANS64 P0, [R9+URZ], R4 ;  /* 0x00000004090085a7 */ /* 0x000e64000800007f */
[----:B-1----:R-:W-:Y:S05]  /*9b70*/  @!P0 BRA `(.L_x_180) ;  /* 0xfffffffc00f08947 */ /* 0x002fea000383ffff */
[----:B------:R-:W-:Y:S05]  /*9b80*/  BRA `(.L_x_204) ;  /* 0xfffffff400b87947 */ /* 0x000fea000383ffff */
.L_x_181:
[----:B0-----:R0:W1:Y:S02]  /*9b90*/  SYNCS.PHASECHK.TRANS64.TRYWAIT P0, [R6+URZ], R5 ;  /* 0x00000005060075a7 */ /* 0x001064000800017f */
[----:B-1----:R-:W-:Y:S05]  /*9ba0*/  @!P0 NANOSLEEP.SYNCS 0x989680 ;  /* 0x009896800000895d */ /* 0x002fea0003900000 */
[----:B------:R-:W1:Y:S02]  /*9bb0*/  @!P0 SYNCS.PHASECHK.TRANS64 P0, [R6+URZ], R5 ;  /* 0x00000005060085a7 */ /* 0x000e64000800007f */
[----:B-1----:R-:W-:Y:S05]  /*9bc0*/  @!P0 BRA `(.L_x_181) ;  /* 0xfffffffc00f08947 */ /* 0x002fea000383ffff */
[----:B------:R-:W-:Y:S05]  /*9bd0*/  BRA `(.L_x_205) ;  /* 0xfffffff400c87947 */ /* 0x000fea000383ffff */
.L_x_182:
[----:B0-----:R0:W1:Y:S02]  /*9be0*/  SYNCS.PHASECHK.TRANS64.TRYWAIT P0, [R9+URZ], R4 ;  /* 0x00000004090075a7 */ /* 0x001064000800017f */
[----:B-1----:R-:W-:Y:S05]  /*9bf0*/  @!P0 NANOSLEEP.SYNCS 0x989680 ;  /* 0x009896800000895d */ /* 0x002fea0003900000 */
[----:B------:R-:W1:Y:S02]  /*9c00*/  @!P0 SYNCS.PHASECHK.TRANS64 P0, [R9+URZ], R4 ;  /* 0x00000004090085a7 */ /* 0x000e64000800007f */
[----:B-1----:R-:W-:Y:S05]  /*9c10*/  @!P0 BRA `(.L_x_182) ;  /* 0xfffffffc00f08947 */ /* 0x002fea000383ffff */
[----:B------:R-:W-:Y:S05]  /*9c20*/  BRA `(.L_x_206) ;  /* 0xfffffff400d87947 */ /* 0x000fea000383ffff */
.L_x_183:
[----:B0-----:R0:W1:Y:S02]  /*9c30*/  SYNCS.PHASECHK.TRANS64.TRYWAIT P0, [R6+URZ], R5 ;  /* 0x00000005060075a7 */ /* 0x001064000800017f */
[----:B-1----:R-:W-:Y:S05]  /*9c40*/  @!P0 NANOSLEEP.SYNCS 0x989680 ;  /* 0x009896800000895d */ /* 0x002fea0003900000 */
[----:B------:R-:W1:Y:S02]  /*9c50*/  @!P0 SYNCS.PHASECHK.TRANS64 P0, [R6+URZ], R5 ;  /* 0x00000005060085a7 */ /* 0x000e64000800007f */
[----:B-1----:R-:W-:Y:S05]  /*9c60*/  @!P0 BRA `(.L_x_183) ;  /* 0xfffffffc00f08947 */ /* 0x002fea000383ffff */
[----:B------:R-:W-:Y:S05]  /*9c70*/  BRA `(.L_x_207) ;  /* 0xfffffff400e87947 */ /* 0x000fea000383ffff */
.L_x_184:
[----:B0-----:R0:W1:Y:S02]  /*9c80*/  SYNCS.PHASECHK.TRANS64.TRYWAIT P0, [R9+URZ], R4 ;  /* 0x00000004090075a7 */ /* 0x001064000800017f */
[----:B-1----:R-:W-:Y:S05]  /*9c90*/  @!P0 NANOSLEEP.SYNCS 0x989680 ;  /* 0x009896800000895d */ /* 0x002fea0003900000 */
[----:B------:R-:W1:Y:S02]  /*9ca0*/  @!P0 SYNCS.PHASECHK.TRANS64 P0, [R9+URZ], R4 ;  /* 0x00000004090085a7 */ /* 0x000e64000800007f */
[----:B-1----:R-:W-:Y:S05]  /*9cb0*/  @!P0 BRA `(.L_x_184) ;  /* 0xfffffffc00f08947 */ /* 0x002fea000383ffff */
[----:B------:R-:W-:Y:S05]  /*9cc0*/  BRA `(.L_x_208) ;  /* 0xfffffff400f87947 */ /* 0x000fea000383ffff */
.L_x_185:
[----:B0-----:R0:W1:Y:S02]  /*9cd0*/  SYNCS.PHASECHK.TRANS64.TRYWAIT P0, [R6+URZ], R5 ;  /* 0x00000005060075a7 */ /* 0x001064000800017f */
[----:B-1----:R-:W-:Y:S05]  /*9ce0*/  @!P0 NANOSLEEP.SYNCS 0x989680 ;  /* 0x009896800000895d */ /* 0x002fea0003900000 */
[----:B------:R-:W1:Y:S02]  /*9cf0*/  @!P0 SYNCS.PHASECHK.TRANS64 P0, [R6+URZ], R5 ;  /* 0x00000005060085a7 */ /* 0x000e64000800007f */
[----:B-1----:R-:W-:Y:S05]  /*9d00*/  @!P0 BRA `(.L_x_185) ;  /* 0xfffffffc00f08947 */ /* 0x002fea000383ffff */
[----:B------:R-:W-:Y:S05]  /*9d10*/  BRA `(.L_x_209) ;  /* 0xfffffff800087947 */ /* 0x000fea000383ffff */
.L_x_186:
[----:B0-----:R0:W1:Y:S02]  /*9d20*/  SYNCS.PHASECHK.TRANS64.TRYWAIT P0, [R9+URZ], R4 ;  /* 0x00000004090075a7 */ /* 0x001064000800017f */
[----:B-1----:R-:W-:Y:S05]  /*9d30*/  @!P0 NANOSLEEP.SYNCS 0x989680 ;  /* 0x009896800000895d */ /* 0x002fea0003900000 */
[----:B------:R-:W1:Y:S02]  /*9d40*/  @!P0 SYNCS.PHASECHK.TRANS64 P0, [R9+URZ], R4 ;  /* 0x00000004090085a7 */ /* 0x000e64000800007f */
[----:B-1----:R-:W-:Y:S05]  /*9d50*/  @!P0 BRA `(.L_x_186) ;  /* 0xfffffffc00f08947 */ /* 0x002fea000383ffff */
[----:B------:R-:W-:Y:S05]  /*9d60*/  BRA `(.L_x_210) ;  /* 0xfffffff800187947 */ /* 0x000fea000383ffff */
.L_x_187:
[----:B0-----:R0:W1:Y:S02]  /*9d70*/  SYNCS.PHASECHK.TRANS64.TRYWAIT P0, [R10+URZ], R5 ;  /* 0x000000050a0075a7 */ /* 0x001064000800017f */
[----:B-1----:R-:W-:Y:S05]  /*9d80*/  @!P0 NANOSLEEP.SYNCS 0x989680 ;  /* 0x009896800000895d */ /* 0x002fea0003900000 */
[----:B------:R-:W1:Y:S02]  /*9d90*/  @!P0 SYNCS.PHASECHK.TRANS64 P0, [R10+URZ], R5 ;  /* 0x000000050a0085a7 */ /* 0x000e64000800007f */
[----:B-1----:R-:W-:Y:S05]  /*9da0*/  @!P0 BRA `(.L_x_187) ;  /* 0xfffffffc00f08947 */ /* 0x002fea000383ffff */
[----:B------:R-:W-:Y:S05]  /*9db0*/  BRA `(.L_x_211) ;  /* 0xfffffff800287947 */ /* 0x000fea000383ffff */
.L_x_188:
[----:B-1----:R1:W2:Y:S02]  /*9dc0*/  SYNCS.PHASECHK.TRANS64.TRYWAIT P0, [R11+URZ], R6 ;  /* 0x000000060b0075a7 */ /* 0x0022a4000800017f */
[----:B--2---:R-:W-:Y:S05]  /*9dd0*/  @!P0 NANOSLEEP.SYNCS 0x989680 ;  /* 0x009896800000895d */ /* 0x004fea0003900000 */
[----:B------:R-:W2:Y:S02]  /*9de0*/  @!P0 SYNCS.PHASECHK.TRANS64 P0, [R11+URZ], R6 ;  /* 0x000000060b0085a7 */ /* 0x000ea4000800007f */
[----:B--2---:R-:W-:Y:S05]  /*9df0*/  @!P0 BRA `(.L_x_188) ;  /* 0xfffffffc00f08947 */ /* 0x004fea000383ffff */
[----:B------:R-:W-:Y:S05]  /*9e00*/  BRA `(.L_x_212) ;  /* 0xfffffff800307947 */ /* 0x000fea000383ffff */
.L_x_213:
[----:B------:R-:W-:-:S00]  /*9e10*/  BRA `(.L_x_213) ;  /* 0xfffffffc00fc7947 */ /* 0x000fc0000383ffff */
[----:B------:R-:W-:-:S00]  /*9e20*/  NOP ;  /* 0x0000000000007918 */ /* 0x000fc00000000000 */
        /* <DEDUP_REMOVED lines=13> */
.L_x_214:


//--------------------- .nv.shared._ZN7cutlass13device_kernelINS_4gemm6kernel13GemmUniversalIN4cute5tupleIJiiiiEEENS1_10collective13CollectiveMmaINS1_43MainloopSm90TmaGmmaWarpSpecializedSparseFP8ILi17ENS5_IJNS4_1CILi1EEESB_SB_EEENS1_35KernelTmaWarpSpecializedCooperativeEEENS5_IJNSA_ILi128EEESF_NSA_ILi64EEEEEENS_12float_e4m3_tENS5_IJNS4_6LayoutINS5_IJiNS5_IJNSA_ILi2EEEiEEEiEEENS5_IJlNS5_IJSB_SK_EEElEEEEENSJ_INS5_IJNS5_IJSG_iEEESQ_iEEENS5_IJNS5_IJSG_NSA_ILi4096EEEEEENS5_IJSB_lEEElEEEEEEEESI_NS5_IJlSB_lEEENS4_8TiledMMAINS4_8MMA_AtomIJNS4_4SM904GMMA6SPARSE32GMMA_64x128x64_F32E4M3E4M3_SS_TNILNS12_7ScaleInE1ELS15_1ELNS12_9SparseSelE0EEEEEENSJ_INS5_IJSK_SB_SB_EEENS5_IJSB_NSA_ILi0EEES1A_EEEEENS5_IJNS4_10UnderscoreES1D_S1D_EEEEENS4_13SM90_TMA_LOADENS4_14ComposedLayoutINS4_7SwizzleILi1ELi4ELi3EEENS4_25smem_sparse_ptr_flag_bitsILi2ELi8EEENSJ_INS5_IJNS5_IJSB_NSA_ILi8EEEEEENS5_IJSK_NSA_ILi32EEEEEEEEENS5_IJNS5_IJS1A_SG_EEESN_EEEEEEEvNS4_8identityES1G_NS1H_INS1I_ILi2ELi4ELi3EEENS4_18smem_ptr_flag_bitsILi8EEENSJ_INS5_IJS1M_SG_EEENS5_IJSG_SB_EEEEEEEvS1V_EENS_8epilogue10collective6detail29Sm90TmaWarpSpecializedAdapterINS25_15DefaultEpilogueIfNS5_IJSB_llEEES29_NS24_6thread17LinearCombinationIfLi1EffLNS2A_9ScaleType4KindE0ELNS_15FloatRoundStyleE2EfEENS1_15EpilogueDefaultEEEEEvvEEEEvNT_6ParamsE --------------------------
	.section	.nv.shared._ZN7cutlass13device_kernelINS_4gemm6kernel13GemmUniversalIN4cute5tupleIJiiiiEEENS1_10collective13CollectiveMmaINS1_43MainloopSm90TmaGmmaWarpSpecializedSparseFP8ILi17ENS5_IJNS4_1CILi1EEESB_SB_EEENS1_35KernelTmaWarpSpecializedCooperativeEEENS5_IJNSA_ILi128EEESF_NSA_ILi64EEEEEENS_12float_e4m3_tENS5_IJNS4_6LayoutINS5_IJiNS5_IJNSA_ILi2EEEiEEEiEEENS5_IJlNS5_IJSB_SK_EEElEEEEENSJ_INS5_IJNS5_IJSG_iEEESQ_iEEENS5_IJNS5_IJSG_NSA_ILi4096EEEEEENS5_IJSB_lEEElEEEEEEEESI_NS5_IJlSB_lEEENS4_8TiledMMAINS4_8MMA_AtomIJNS4_4SM904GMMA6SPARSE32GMMA_64x128x64_F32E4M3E4M3_SS_TNILNS12_7ScaleInE1ELS15_1ELNS12_9SparseSelE0EEEEEENSJ_INS5_IJSK_SB_SB_EEENS5_IJSB_NSA_ILi0EEES1A_EEEEENS5_IJNS4_10UnderscoreES1D_S1D_EEEEENS4_13SM90_TMA_LOADENS4_14ComposedLayoutINS4_7SwizzleILi1ELi4ELi3EEENS4_25smem_sparse_ptr_flag_bitsILi2ELi8EEENSJ_INS5_IJNS5_IJSB_NSA_ILi8EEEEEENS5_IJSK_NSA_ILi32EEEEEEEEENS5_IJNS5_IJS1A_SG_EEESN_EEEEEEEvNS4_8identityES1G_NS1H_INS1I_ILi2ELi4ELi3EEENS4_18smem_ptr_flag_bitsILi8EEENSJ_INS5_IJS1M_SG_EEENS5_IJSG_SB_EEEEEEEvS1V_EENS_8epilogue10collective6detail29Sm90TmaWarpSpecializedAdapterINS25_15DefaultEpilogueIfNS5_IJSB_llEEES29_NS24_6thread17LinearCombinationIfLi1EffLNS2A_9ScaleType4KindE0ELNS_15FloatRoundStyleE2EfEENS1_15EpilogueDefaultEEEEEvvEEEEvNT_6ParamsE,"aw",@nobits
	.sectionflags	@""
	.align	16
	.zero		1024


//--------------------- .nv.shared.reserved.0     --------------------------
	.section	.nv.shared.reserved.0,"aw",@nobits
	.weak		__nv_reservedSMEM_offset_0_alias
	.size		__nv_reservedSMEM_offset_0_alias, 0, 0
	.other		__nv_reservedSMEM_offset_0_alias,@"STO_CUDA_RESERVED_SHARED STV_DEFAULT"
__nv_reservedSMEM_offset_0_alias:
	.zero		0


//--------------------- .nv.global                --------------------------
	.section	.nv.global,"aw",@nobits
.nv.global:
	.type		_ZN39_INTERNAL_3df1b7cb_4_k_cu_c867211b_26104cute1_E,@object
	.size		_ZN39_INTERNAL_3df1b7cb_4_k_cu_c867211b_26104cute1_E,(_ZN39_INTERNAL_3df1b7cb_4_k_cu_c867211b_26104cuda3std3__45__cpo6cbeginE - _ZN39_INTERNAL_3df1b7cb_4_k_cu_c867211b_26104cute1_E)
_ZN39_INTERNAL_3df1b7cb_4_k_cu_c867211b_26104cute1_E:
	.zero		1
	.type		_ZN39_INTERNAL_3df1b7cb_4_k_cu_c867211b_26104cuda3std3__45__cpo6cbeginE,@object
	.size		_ZN39_INTERNAL_3df1b7cb_4_k_cu_c867211b_26104cuda3std3__45__cpo6cbeginE,(_ZN39_INTERNAL_3df1b7cb_4_k_cu_c867211b_26104cuda3std3__48in_placeE - _ZN39_INTERNAL_3df1b7cb_4_k_cu_c867211b_26104cuda3std3__45__cpo6cbeginE)
_ZN39_INTERNAL_3df1b7cb_4_k_cu_c867211b_26104cuda3std3__45__cpo6cbeginE:
	.zero		1
	.type		_ZN39_INTERNAL_3df1b7cb_4_k_cu_c867211b_26104cuda3std3__48in_placeE,@object
	.size		_ZN39_INTERNAL_3df1b7cb_4_k_cu_c867211b_26104cuda3std3__48in_placeE,(_ZN39_INTERNAL_3df1b7cb_4_k_cu_c867211b_26104cuda3std6ranges3__45__cpo9iter_moveE - _ZN39_INTERNAL_3df1b7cb_4_k_cu_c867211b_26104cuda3std3__48in_placeE)
_ZN39_INTERNAL_3df1b7cb_4_k_cu_c867211b_26104cuda3std3__48in_placeE:
	.zero		1
	.type		_ZN39_INTERNAL_3df1b7cb_4_k_cu_c867211b_26104cuda3std6ranges3__45__cpo9iter_moveE,@object
	.size		_ZN39_INTERNAL_3df1b7cb_4_k_cu_c867211b_26104cuda3std6ranges3__45__cpo9iter_moveE,(_ZN39_INTERNAL_3df1b7cb_4_k_cu_c867211b_26104cuda3std3__45__cpo5beginE - _ZN39_INTERNAL_3df1b7cb_4_k_cu_c867211b_26104cuda3std6ranges3__45__cpo9iter_moveE)
_ZN39_INTERNAL_3df1b7cb_4_k_cu_c867211b_26104cuda3std6ranges3__45__cpo9iter_moveE:
	.zero		1
	.type		_ZN39_INTERNAL_3df1b7cb_4_k_cu_c867211b_26104cuda3std3__45__cpo5beginE,@object
	.size		_ZN39_INTERNAL_3df1b7cb_4_k_cu_c867211b_26104cuda3std3__45__cpo5beginE,(_ZN39_INTERNAL_3df1b7cb_4_k_cu_c867211b_26104cuda3std3__441_GLOBAL__N__3df1b7cb_4_k_cu_c867211b_26106ignoreE - _ZN39_INTERNAL_3df1b7cb_4_k_cu_c867211b_26104cuda3std3__45__cpo5beginE)
_ZN39_INTERNAL_3df1b7cb_4_k_cu_c867211b_26104cuda3std3__45__cpo5beginE:
	.zero		1
	.type		_ZN39_INTERNAL_3df1b7cb_4_k_cu_c867211b_26104cuda3std3__441_GLOBAL__N__3df1b7cb_4_k_cu_c867211b_26106ignoreE,@object
	.size		_ZN39_INTERNAL_3df1b7cb_4_k_cu_c867211b_26104cuda3std3__441_GLOBAL__N__3df1b7cb_4_k_cu_c867211b_26106ignoreE,(_ZN39_INTERNAL_3df1b7cb_4_k_cu_c867211b_26104cute7productE - _ZN39_INTERNAL_3df1b7cb_4_k_cu_c867211b_26104cuda3std3__441_GLOBAL__N__3df1b7cb_4_k_cu_c867211b_26106ignoreE)
_ZN39_INTERNAL_3df1b7cb_4_k_cu_c867211b_26104cuda3std3__441_GLOBAL__N__3df1b7cb_4_k_cu_c867211b_26106ignoreE:
	.zero		1
	.type		_ZN39_INTERNAL_3df1b7cb_4_k_cu_c867211b_26104cute7productE,@object
	.size		_ZN39_INTERNAL_3df1b7cb_4_k_cu_c867211b_26104cute7productE,(_ZN39_INTERNAL_3df1b7cb_4_k_cu_c867211b_26104cuda3std3__45__cpo3endE - _ZN39_INTERNAL_3df1b7cb_4_k_cu_c867211b_26104cute7productE)
_ZN39_INTERNAL_3df1b7cb_4_k_cu_c867211b_26104cute7productE:
	.zero		1
	.type		_ZN39_INTERNAL_3df1b7cb_4_k_cu_c867211b_26104cuda3std3__45__cpo3endE,@object
	.size		_ZN39_INTERNAL_3df1b7cb_4_k_cu_c867211b_26104cuda3std3__45__cpo3endE,(_ZN39_INTERNAL_3df1b7cb_4_k_cu_c867211b_26104cuda3std3__419piecewise_constructE - _ZN39_INTERNAL_3df1b7cb_4_k_cu_c867211b_26104cuda3std3__45__cpo3endE)
_ZN39_INTERNAL_3df1b7cb_4_k_cu_c867211b_26104cuda3std3__45__cpo3endE:
	.zero		1
	.type		_ZN39_INTERNAL_3df1b7cb_4_k_cu_c867211b_26104cuda3std3__419piecewise_constructE,@object
	.size		_ZN39_INTERNAL_3df1b7cb_4_k_cu_c867211b_26104cuda3std3__419piecewise_constructE,(_ZN39_INTERNAL_3df1b7cb_4_k_cu_c867211b_26104cuda3std3__45__cpo4cendE - _ZN39_INTERNAL_3df1b7cb_4_k_cu_c867211b_26104cuda3std3__419piecewise_constructE)
_ZN39_INTERNAL_3df1b7cb_4_k_cu_c867211b_26104cuda3std3__419piecewise_constructE:
	.zero		1
	.type		_ZN39_INTERNAL_3df1b7cb_4_k_cu_c867211b_26104cuda3std3__45__cpo4cendE,@object
	.size		_ZN39_INTERNAL_3df1b7cb_4_k_cu_c867211b_26104cuda3std3__45__cpo4cendE,(_ZN39_INTERNAL_3df1b7cb_4_k_cu_c867211b_26104cuda3std6ranges3__45__cpo4swapE - _ZN39_INTERNAL_3df1b7cb_4_k_cu_c867211b_26104cuda3std3__45__cpo4cendE)
_ZN39_INTERNAL_3df1b7cb_4_k_cu_c867211b_26104cuda3std3__45__cpo4cendE:
	.zero		1
	.type		_ZN39_INTERNAL_3df1b7cb_4_k_cu_c867211b_26104cuda3std6ranges3__45__cpo4swapE,@object
	.size		_ZN39_INTERNAL_3df1b7cb_4_k_cu_c867211b_26104cuda3std6ranges3__45__cpo4swapE,(.L_7 - _ZN39_INTERNAL_3df1b7cb_4_k_cu_c867211b_26104cuda3std6ranges3__45__cpo4swapE)
_ZN39_INTERNAL_3df1b7cb_4_k_cu_c867211b_26104cuda3std6ranges3__45__cpo4swapE:
	.zero		1
.L_7:


//--------------------- .nv.constant0._ZN7cutlass13device_kernelINS_4gemm6kernel13GemmUniversalIN4cute5tupleIJiiiiEEENS1_10collective13CollectiveMmaINS1_43MainloopSm90TmaGmmaWarpSpecializedSparseFP8ILi17ENS5_IJNS4_1CILi1EEESB_SB_EEENS1_35KernelTmaWarpSpecializedCooperativeEEENS5_IJNSA_ILi128EEESF_NSA_ILi64EEEEEENS_12float_e4m3_tENS5_IJNS4_6LayoutINS5_IJiNS5_IJNSA_ILi2EEEiEEEiEEENS5_IJlNS5_IJSB_SK_EEElEEEEENSJ_INS5_IJNS5_IJSG_iEEESQ_iEEENS5_IJNS5_IJSG_NSA_ILi4096EEEEEENS5_IJSB_lEEElEEEEEEEESI_NS5_IJlSB_lEEENS4_8TiledMMAINS4_8MMA_AtomIJNS4_4SM904GMMA6SPARSE32GMMA_64x128x64_F32E4M3E4M3_SS_TNILNS12_7ScaleInE1ELS15_1ELNS12_9SparseSelE0EEEEEENSJ_INS5_IJSK_SB_SB_EEENS5_IJSB_NSA_ILi0EEES1A_EEEEENS5_IJNS4_10UnderscoreES1D_S1D_EEEEENS4_13SM90_TMA_LOADENS4_14ComposedLayoutINS4_7SwizzleILi1ELi4ELi3EEENS4_25smem_sparse_ptr_flag_bitsILi2ELi8EEENSJ_INS5_IJNS5_IJSB_NSA_ILi8EEEEEENS5_IJSK_NSA_ILi32EEEEEEEEENS5_IJNS5_IJS1A_SG_EEESN_EEEEEEEvNS4_8identityES1G_NS1H_INS1I_ILi2ELi4ELi3EEENS4_18smem_ptr_flag_bitsILi8EEENSJ_INS5_IJS1M_SG_EEENS5_IJSG_SB_EEEEEEEvS1V_EENS_8epilogue10collective6detail29Sm90TmaWarpSpecializedAdapterINS25_15DefaultEpilogueIfNS5_IJSB_llEEES29_NS24_6thread17LinearCombinationIfLi1EffLNS2A_9ScaleType4KindE0ELNS_15FloatRoundStyleE2EfEENS1_15EpilogueDefaultEEEEEvvEEEEvNT_6ParamsE --------------------------
	.section	.nv.constant0._ZN7cutlass13device_kernelINS_4gemm6kernel13GemmUniversalIN4cute5tupleIJiiiiEEENS1_10collective13CollectiveMmaINS1_43MainloopSm90TmaGmmaWarpSpecializedSparseFP8ILi17ENS5_IJNS4_1CILi1EEESB_SB_EEENS1_35KernelTmaWarpSpecializedCooperativeEEENS5_IJNSA_ILi128EEESF_NSA_ILi64EEEEEENS_12float_e4m3_tENS5_IJNS4_6LayoutINS5_IJiNS5_IJNSA_ILi2EEEiEEEiEEENS5_IJlNS5_IJSB_SK_EEElEEEEENSJ_INS5_IJNS5_IJSG_iEEESQ_iEEENS5_IJNS5_IJSG_NSA_ILi4096EEEEEENS5_IJSB_lEEElEEEEEEEESI_NS5_IJlSB_lEEENS4_8TiledMMAINS4_8MMA_AtomIJNS4_4SM904GMMA6SPARSE32GMMA_64x128x64_F32E4M3E4M3_SS_TNILNS12_7ScaleInE1ELS15_1ELNS12_9SparseSelE0EEEEEENSJ_INS5_IJSK_SB_SB_EEENS5_IJSB_NSA_ILi0EEES1A_EEEEENS5_IJNS4_10UnderscoreES1D_S1D_EEEEENS4_13SM90_TMA_LOADENS4_14ComposedLayoutINS4_7SwizzleILi1ELi4ELi3EEENS4_25smem_sparse_ptr_flag_bitsILi2ELi8EEENSJ_INS5_IJNS5_IJSB_NSA_ILi8EEEEEENS5_IJSK_NSA_ILi32EEEEEEEEENS5_IJNS5_IJS1A_SG_EEESN_EEEEEEEvNS4_8identityES1G_NS1H_INS1I_ILi2ELi4ELi3EEENS4_18smem_ptr_flag_bitsILi8EEENSJ_INS5_IJS1M_SG_EEENS5_IJSG_SB_EEEEEEEvS1V_EENS_8epilogue10collective6detail29Sm90TmaWarpSpecializedAdapterINS25_15DefaultEpilogueIfNS5_IJSB_llEEES29_NS24_6thread17LinearCombinationIfLi1EffLNS2A_9ScaleType4KindE0ELNS_15FloatRoundStyleE2EfEENS1_15EpilogueDefaultEEEEEvvEEEEvNT_6ParamsE,"a",@progbits
	.sectionflags	@""
	.align	4
.nv.constant0._ZN7cutlass13device_kernelINS_4gemm6kernel13GemmUniversalIN4cute5tupleIJiiiiEEENS1_10collective13CollectiveMmaINS1_43MainloopSm90TmaGmmaWarpSpecializedSparseFP8ILi17ENS5_IJNS4_1CILi1EEESB_SB_EEENS1_35KernelTmaWarpSpecializedCooperativeEEENS5_IJNSA_ILi128EEESF_NSA_ILi64EEEEEENS_12float_e4m3_tENS5_IJNS4_6LayoutINS5_IJiNS5_IJNSA_ILi2EEEiEEEiEEENS5_IJlNS5_IJSB_SK_EEElEEEEENSJ_INS5_IJNS5_IJSG_iEEESQ_iEEENS5_IJNS5_IJSG_NSA_ILi4096EEEEEENS5_IJSB_lEEElEEEEEEEESI_NS5_IJlSB_lEEENS4_8TiledMMAINS4_8MMA_AtomIJNS4_4SM904GMMA6SPARSE32GMMA_64x128x64_F32E4M3E4M3_SS_TNILNS12_7ScaleInE1ELS15_1ELNS12_9SparseSelE0EEEEEENSJ_INS5_IJSK_SB_SB_EEENS5_IJSB_NSA_ILi0EEES1A_EEEEENS5_IJNS4_10UnderscoreES1D_S1D_EEEEENS4_13SM90_TMA_LOADENS4_14ComposedLayoutINS4_7SwizzleILi1ELi4ELi3EEENS4_25smem_sparse_ptr_flag_bitsILi2ELi8EEENSJ_INS5_IJNS5_IJSB_NSA_ILi8EEEEEENS5_IJSK_NSA_ILi32EEEEEEEEENS5_IJNS5_IJS1A_SG_EEESN_EEEEEEEvNS4_8identityES1G_NS1H_INS1I_ILi2ELi4ELi3EEENS4_18smem_ptr_flag_bitsILi8EEENSJ_INS5_IJS1M_SG_EEENS5_IJSG_SB_EEEEEEEvS1V_EENS_8epilogue10collective6detail29Sm90TmaWarpSpecializedAdapterINS25_15DefaultEpilogueIfNS5_IJSB_llEEES29_NS24_6thread17LinearCombinationIfLi1EffLNS2A_9ScaleType4KindE0ELNS_15FloatRoundStyleE2EfEENS1_15EpilogueDefaultEEEEEvvEEEEvNT_6ParamsE:
	.zero		1920


//--------------------- SYMBOLS --------------------------

	.type		.nv.reservedSmem.offset0,@object
	.size		.nv.reservedSmem.offset0,0x4
